//
// Generated by NVIDIA NVVM Compiler
//
// Compiler Build ID: CL-36424714
// Cuda compilation tools, release 13.0, V13.0.88
// Based on NVVM 20.0.0
//

.version 9.0
.target sm_100
.address_size 64

	// .globl	_Z5dummyP6CameraP6SpheremP2v3PKfS2_

.visible .entry _Z5dummyP6CameraP6SpheremP2v3PKfS2_(
	.param .u64 .ptr .align 1 _Z5dummyP6CameraP6SpheremP2v3PKfS2__param_0,
	.param .u64 .ptr .align 1 _Z5dummyP6CameraP6SpheremP2v3PKfS2__param_1,
	.param .u64 _Z5dummyP6CameraP6SpheremP2v3PKfS2__param_2,
	.param .u64 .ptr .align 1 _Z5dummyP6CameraP6SpheremP2v3PKfS2__param_3,
	.param .u64 .ptr .align 1 _Z5dummyP6CameraP6SpheremP2v3PKfS2__param_4,
	.param .u64 .ptr .align 1 _Z5dummyP6CameraP6SpheremP2v3PKfS2__param_5
)
{
	.reg .pred 	%p<34>;
	.reg .b16 	%rs<5>;
	.reg .b32 	%r<49>;
	.reg .b32 	%f<725>;
	.reg .b64 	%rd<75>;

	ld.param.u64 	%rd31, [_Z5dummyP6CameraP6SpheremP2v3PKfS2__param_0];
	ld.param.u64 	%rd32, [_Z5dummyP6CameraP6SpheremP2v3PKfS2__param_3];
	ld.param.u64 	%rd26, [_Z5dummyP6CameraP6SpheremP2v3PKfS2__param_4];
	cvta.to.global.u64 	%rd33, %rd31;
	cvta.to.global.u64 	%rd34, %rd26;
	cvta.to.global.u64 	%rd35, %rd32;
	mov.u32 	%r1, %ctaid.x;
	mov.u32 	%r2, %ntid.y;
	mov.u32 	%r3, %tid.y;
	mad.lo.s32 	%r4, %r1, %r2, %r3;
	mov.u32 	%r5, %ctaid.y;
	mov.u32 	%r6, %nctaid.x;
	mul.lo.s32 	%r7, %r5, %r6;
	mad.lo.s32 	%r8, %r7, %r2, %r4;
	mul.wide.s32 	%rd36, %r8, 12;
	add.s64 	%rd1, %rd35, %rd36;
	mov.b32 	%r9, 0;
	st.global.u32 	[%rd1], %r9;
	st.global.u32 	[%rd1+4], %r9;
	st.global.u32 	[%rd1+8], %r9;
	mov.u32 	%r10, %tid.x;
	mul.lo.s32 	%r11, %r10, 400;
	mul.wide.u32 	%rd37, %r11, 4;
	add.s64 	%rd38, %rd34, %rd37;
	cvt.rn.f32.s32 	%f158, %r4;
	ld.global.f32 	%f159, [%rd38];
	add.f32 	%f160, %f159, %f158;
	div.rn.f32 	%f161, %f160, 0f44340000;
	cvt.rn.f32.u32 	%f162, %r5;
	mov.f32 	%f163, 0f43F00000;
	sub.f32 	%f164, %f163, %f162;
	ld.global.f32 	%f165, [%rd38+4];
	add.f32 	%f166, %f164, %f165;
	div.rn.f32 	%f167, %f166, 0f43F00000;
	ld.global.f32 	%f168, [%rd38+8];
	ld.global.f32 	%f169, [%rd38+12];
	fma.rn.f32 	%f170, %f168, 0f40000000, 0fBF800000;
	fma.rn.f32 	%f171, %f169, 0f40000000, 0fBF800000;
	mul.f32 	%f172, %f171, %f171;
	fma.rn.f32 	%f173, %f170, %f170, %f172;
	setp.ltu.f32 	%p4, %f173, 0f3F800000;
	mul.f32 	%f174, %f170, 0f3F000000;
	mul.f32 	%f175, %f171, 0f3F000000;
	selp.f32 	%f176, %f171, %f175, %p4;
	selp.f32 	%f177, %f170, %f174, %p4;
	ld.global.f32 	%f178, [%rd33+84];
	mul.f32 	%f179, %f178, %f177;
	mul.f32 	%f180, %f178, %f176;
	ld.global.f32 	%f181, [%rd33+48];
	ld.global.f32 	%f182, [%rd33+52];
	ld.global.f32 	%f183, [%rd33+56];
	ld.global.f32 	%f184, [%rd33+60];
	ld.global.f32 	%f185, [%rd33+64];
	ld.global.f32 	%f186, [%rd33+68];
	mul.f32 	%f187, %f184, %f180;
	mul.f32 	%f188, %f185, %f180;
	mul.f32 	%f189, %f186, %f180;
	fma.rn.f32 	%f190, %f181, %f179, %f187;
	fma.rn.f32 	%f191, %f182, %f179, %f188;
	fma.rn.f32 	%f192, %f183, %f179, %f189;
	ld.global.f32 	%f193, [%rd33+12];
	ld.global.f32 	%f194, [%rd33+16];
	ld.global.f32 	%f195, [%rd33+20];
	ld.global.f32 	%f196, [%rd33+24];
	ld.global.f32 	%f197, [%rd33+28];
	ld.global.f32 	%f198, [%rd33+32];
	fma.rn.f32 	%f199, %f161, %f196, %f193;
	fma.rn.f32 	%f200, %f161, %f197, %f194;
	fma.rn.f32 	%f201, %f161, %f198, %f195;
	ld.global.f32 	%f202, [%rd33+36];
	ld.global.f32 	%f203, [%rd33+40];
	ld.global.f32 	%f204, [%rd33+44];
	fma.rn.f32 	%f205, %f167, %f202, %f199;
	fma.rn.f32 	%f206, %f167, %f203, %f200;
	fma.rn.f32 	%f207, %f167, %f204, %f201;
	ld.global.f32 	%f208, [%rd33];
	ld.global.f32 	%f209, [%rd33+4];
	ld.global.f32 	%f210, [%rd33+8];
	add.f32 	%f721, %f190, %f208;
	add.f32 	%f720, %f191, %f209;
	add.f32 	%f719, %f192, %f210;
	sub.f32 	%f718, %f205, %f721;
	sub.f32 	%f717, %f206, %f720;
	sub.f32 	%f716, %f207, %f719;
	mov.b16 	%rs4, 0;
	mov.f32 	%f724, 0f3F800000;
	mov.b64 	%rd74, 4;
	mov.f32 	%f723, %f724;
	mov.f32 	%f722, %f724;
$L__BB0_1:
	mov.u16 	%rs1, %rs4;
	mov.f32 	%f9, %f722;
	mov.f32 	%f8, %f723;
	mov.f32 	%f7, %f724;
	ld.param.u64 	%rd55, [_Z5dummyP6CameraP6SpheremP2v3PKfS2__param_2];
	setp.eq.s64 	%p6, %rd55, 0;
	mov.pred 	%p32, 0;
	@%p6 bra 	$L__BB0_11;
	ld.param.u64 	%rd60, [_Z5dummyP6CameraP6SpheremP2v3PKfS2__param_5];
	ld.param.u64 	%rd66, [_Z5dummyP6CameraP6SpheremP2v3PKfS2__param_2];
	cvta.to.global.u64 	%rd39, %rd60;
	add.s64 	%rd64, %rd39, 8;
	add.s64 	%rd65, %rd60, 16;
	mov.f32 	%f681, 0f7F7FFFFF;
$L__BB0_3:
	ld.global.f32 	%f44, [%rd64+-8];
	ld.global.f32 	%f45, [%rd64+-4];
	ld.global.f32 	%f46, [%rd64];
	sub.f32 	%f213, %f721, %f44;
	sub.f32 	%f214, %f720, %f45;
	sub.f32 	%f215, %f719, %f46;
	mul.f32 	%f216, %f717, %f214;
	fma.rn.f32 	%f217, %f718, %f213, %f216;
	fma.rn.f32 	%f218, %f716, %f215, %f217;
	mul.f32 	%f219, %f214, %f214;
	fma.rn.f32 	%f220, %f213, %f213, %f219;
	fma.rn.f32 	%f221, %f215, %f215, %f220;
	ld.global.f32 	%f47, [%rd64+4];
	mul.f32 	%f222, %f47, %f47;
	sub.f32 	%f223, %f221, %f222;
	mul.f32 	%f224, %f218, %f218;
	mul.f32 	%f225, %f718, %f718;
	fma.rn.f32 	%f226, %f717, %f717, %f225;
	fma.rn.f32 	%f227, %f716, %f716, %f226;
	mul.f32 	%f228, %f227, %f223;
	sub.f32 	%f229, %f224, %f228;
	setp.leu.f32 	%p7, %f229, 0f00000000;
	mov.f32 	%f674, 0f7F7FFFFF;
	@%p7 bra 	$L__BB0_7;
	sub.f32 	%f230, %f721, %f44;
	sub.f32 	%f231, %f720, %f45;
	mul.f32 	%f232, %f717, %f231;
	fma.rn.f32 	%f233, %f718, %f230, %f232;
	sub.f32 	%f234, %f719, %f46;
	fma.rn.f32 	%f235, %f716, %f234, %f233;
	neg.f32 	%f236, %f235;
	mul.f32 	%f237, %f235, %f235;
	mul.f32 	%f238, %f718, %f718;
	fma.rn.f32 	%f239, %f717, %f717, %f238;
	fma.rn.f32 	%f240, %f716, %f716, %f239;
	mul.f32 	%f241, %f231, %f231;
	fma.rn.f32 	%f242, %f230, %f230, %f241;
	fma.rn.f32 	%f243, %f234, %f234, %f242;
	mul.f32 	%f244, %f47, %f47;
	sub.f32 	%f245, %f243, %f244;
	mul.f32 	%f246, %f240, %f245;
	sub.f32 	%f247, %f237, %f246;
	mov.b32 	%r12, %f247;
	add.s32 	%r13, %r12, 1064750946;
	shr.u32 	%r14, %r13, 1;
	mov.b32 	%f248, %r14;
	div.rn.f32 	%f249, %f247, %f248;
	add.f32 	%f250, %f249, %f248;
	mul.f32 	%f251, %f250, 0f3F000000;
	div.rn.f32 	%f252, %f247, %f251;
	add.f32 	%f253, %f251, %f252;
	mul.f32 	%f254, %f253, 0f3F000000;
	div.rn.f32 	%f255, %f247, %f254;
	add.f32 	%f256, %f254, %f255;
	mul.f32 	%f257, %f256, 0f3F000000;
	div.rn.f32 	%f258, %f247, %f257;
	add.f32 	%f259, %f257, %f258;
	mul.f32 	%f260, %f259, 0f3F000000;
	div.rn.f32 	%f261, %f247, %f260;
	add.f32 	%f262, %f260, %f261;
	mul.f32 	%f263, %f262, 0f3F000000;
	div.rn.f32 	%f264, %f247, %f263;
	add.f32 	%f265, %f263, %f264;
	mul.f32 	%f266, %f265, 0f3F000000;
	div.rn.f32 	%f267, %f247, %f266;
	add.f32 	%f268, %f266, %f267;
	mul.f32 	%f269, %f268, 0f3F000000;
	div.rn.f32 	%f270, %f247, %f269;
	add.f32 	%f271, %f269, %f270;
	mul.f32 	%f272, %f271, 0f3F000000;
	sub.f32 	%f273, %f236, %f272;
	div.rn.f32 	%f667, %f273, %f240;
	sub.f32 	%f274, %f272, %f235;
	div.rn.f32 	%f49, %f274, %f240;
	setp.lt.f32 	%p8, %f667, 0f7F7FFFFF;
	setp.gt.f32 	%p9, %f667, 0f3A83126F;
	and.pred  	%p10, %p8, %p9;
	@%p10 bra 	$L__BB0_6;
	setp.geu.f32 	%p11, %f49, 0f7F7FFFFF;
	setp.leu.f32 	%p12, %f49, 0f3A83126F;
	or.pred  	%p13, %p11, %p12;
	mov.f32 	%f667, %f49;
	@%p13 bra 	$L__BB0_7;
$L__BB0_6:
	fma.rn.f32 	%f668, %f718, %f667, %f721;
	fma.rn.f32 	%f669, %f717, %f667, %f720;
	fma.rn.f32 	%f670, %f716, %f667, %f719;
	sub.f32 	%f276, %f668, %f44;
	sub.f32 	%f277, %f669, %f45;
	sub.f32 	%f278, %f670, %f46;
	rcp.rn.f32 	%f279, %f47;
	mul.f32 	%f671, %f276, %f279;
	mul.f32 	%f672, %f277, %f279;
	mul.f32 	%f673, %f278, %f279;
	mov.f32 	%f674, %f667;
	mov.u64 	%rd69, %rd65;
$L__BB0_7:
	setp.geu.f32 	%p14, %f674, %f681;
	@%p14 bra 	$L__BB0_9;
	cvta.to.global.u64 	%rd70, %rd69;
	mov.f32 	%f675, %f668;
	mov.f32 	%f676, %f669;
	mov.f32 	%f677, %f670;
	mov.f32 	%f678, %f671;
	mov.f32 	%f679, %f672;
	mov.f32 	%f680, %f673;
	mov.f32 	%f681, %f674;
$L__BB0_9:
	add.s64 	%rd66, %rd66, -1;
	add.s64 	%rd65, %rd65, 40;
	add.s64 	%rd64, %rd64, 40;
	setp.ne.s64 	%p15, %rd66, 0;
	@%p15 bra 	$L__BB0_3;
	setp.lt.f32 	%p32, %f681, 0f7F7FFFFF;
$L__BB0_11:
	not.pred 	%p16, %p32;
	mov.f32 	%f722, 0f00000000;
	mov.f32 	%f723, 0f00000000;
	mov.f32 	%f724, 0f00000000;
	@%p16 bra 	$L__BB0_24;
	ld.global.u32 	%r18, [%rd70+20];
	mov.pred 	%p33, 0;
	setp.eq.s32 	%p19, %r18, 3;
	@%p19 bra 	$L__BB0_16;
	setp.eq.s32 	%p20, %r18, 2;
	@%p20 bra 	$L__BB0_22;
	setp.ne.s32 	%p21, %r18, 1;
	@%p21 bra 	$L__BB0_25;
	ld.param.u64 	%rd59, [_Z5dummyP6CameraP6SpheremP2v3PKfS2__param_4];
	add.f32 	%f581, %f675, %f678;
	add.f32 	%f582, %f676, %f679;
	add.f32 	%f583, %f677, %f680;
	cvta.to.global.u64 	%rd50, %rd59;
	mul.wide.u32 	%rd51, %r11, 4;
	add.s64 	%rd52, %rd50, %rd51;
	shl.b64 	%rd53, %rd74, 2;
	add.s64 	%rd54, %rd52, %rd53;
	ld.global.f32 	%f584, [%rd54];
	ld.global.f32 	%f585, [%rd54+4];
	add.s64 	%rd74, %rd74, 3;
	ld.global.f32 	%f586, [%rd54+8];
	mul.f32 	%f587, %f585, %f585;
	fma.rn.f32 	%f588, %f584, %f584, %f587;
	fma.rn.f32 	%f589, %f586, %f586, %f588;
	mov.b32 	%r46, %f589;
	add.s32 	%r47, %r46, 1064750946;
	shr.u32 	%r48, %r47, 1;
	mov.b32 	%f590, %r48;
	div.rn.f32 	%f591, %f589, %f590;
	add.f32 	%f592, %f591, %f590;
	mul.f32 	%f593, %f592, 0f3F000000;
	div.rn.f32 	%f594, %f589, %f593;
	add.f32 	%f595, %f593, %f594;
	mul.f32 	%f596, %f595, 0f3F000000;
	div.rn.f32 	%f597, %f589, %f596;
	add.f32 	%f598, %f596, %f597;
	mul.f32 	%f599, %f598, 0f3F000000;
	div.rn.f32 	%f600, %f589, %f599;
	add.f32 	%f601, %f599, %f600;
	mul.f32 	%f602, %f601, 0f3F000000;
	div.rn.f32 	%f603, %f589, %f602;
	add.f32 	%f604, %f602, %f603;
	mul.f32 	%f605, %f604, 0f3F000000;
	div.rn.f32 	%f606, %f589, %f605;
	add.f32 	%f607, %f605, %f606;
	mul.f32 	%f608, %f607, 0f3F000000;
	div.rn.f32 	%f609, %f589, %f608;
	add.f32 	%f610, %f608, %f609;
	mul.f32 	%f611, %f610, 0f3F000000;
	div.rn.f32 	%f612, %f589, %f611;
	add.f32 	%f613, %f611, %f612;
	mul.f32 	%f614, %f613, 0f3F000000;
	setp.gt.f32 	%p28, %f614, 0f3F000000;
	mul.f32 	%f615, %f584, 0f3F000000;
	mul.f32 	%f616, %f585, 0f3F000000;
	mul.f32 	%f617, %f586, 0f3F000000;
	selp.f32 	%f618, %f615, %f584, %p28;
	selp.f32 	%f619, %f616, %f585, %p28;
	selp.f32 	%f620, %f617, %f586, %p28;
	add.f32 	%f621, %f581, %f618;
	add.f32 	%f622, %f582, %f619;
	add.f32 	%f623, %f583, %f620;
	sub.f32 	%f710, %f621, %f675;
	sub.f32 	%f711, %f622, %f676;
	sub.f32 	%f712, %f623, %f677;
	ld.global.f32 	%f707, [%rd70];
	ld.global.f32 	%f708, [%rd70+4];
	ld.global.f32 	%f709, [%rd70+8];
	bra.uni 	$L__BB0_23;
$L__BB0_16:
	mul.f32 	%f317, %f717, %f679;
	fma.rn.f32 	%f318, %f718, %f678, %f317;
	fma.rn.f32 	%f89, %f716, %f680, %f318;
	setp.leu.f32 	%p22, %f89, 0f00000000;
	@%p22 bra 	$L__BB0_18;
	neg.f32 	%f695, %f678;
	neg.f32 	%f696, %f679;
	neg.f32 	%f697, %f680;
	ld.global.f32 	%f694, [%rd70+16];
	mul.f32 	%f348, %f718, %f718;
	fma.rn.f32 	%f349, %f717, %f717, %f348;
	fma.rn.f32 	%f350, %f716, %f716, %f349;
	mov.b32 	%r22, %f350;
	add.s32 	%r23, %r22, 1064750946;
	shr.u32 	%r24, %r23, 1;
	mov.b32 	%f351, %r24;
	div.rn.f32 	%f352, %f350, %f351;
	add.f32 	%f353, %f352, %f351;
	mul.f32 	%f354, %f353, 0f3F000000;
	div.rn.f32 	%f355, %f350, %f354;
	add.f32 	%f356, %f354, %f355;
	mul.f32 	%f357, %f356, 0f3F000000;
	div.rn.f32 	%f358, %f350, %f357;
	add.f32 	%f359, %f357, %f358;
	mul.f32 	%f360, %f359, 0f3F000000;
	div.rn.f32 	%f361, %f350, %f360;
	add.f32 	%f362, %f360, %f361;
	mul.f32 	%f363, %f362, 0f3F000000;
	div.rn.f32 	%f364, %f350, %f363;
	add.f32 	%f365, %f363, %f364;
	mul.f32 	%f366, %f365, 0f3F000000;
	div.rn.f32 	%f367, %f350, %f366;
	add.f32 	%f368, %f366, %f367;
	mul.f32 	%f369, %f368, 0f3F000000;
	div.rn.f32 	%f370, %f350, %f369;
	add.f32 	%f371, %f369, %f370;
	mul.f32 	%f372, %f371, 0f3F000000;
	div.rn.f32 	%f373, %f350, %f372;
	add.f32 	%f374, %f372, %f373;
	mul.f32 	%f375, %f374, 0f3F000000;
	div.rn.f32 	%f376, %f89, %f375;
	mul.f32 	%f377, %f694, %f694;
	mul.f32 	%f378, %f376, %f376;
	mov.f32 	%f379, 0f3F800000;
	sub.f32 	%f380, %f379, %f378;
	mul.f32 	%f381, %f380, %f377;
	sub.f32 	%f382, %f379, %f381;
	mov.b32 	%r25, %f382;
	add.s32 	%r26, %r25, 1064750946;
	shr.u32 	%r27, %r26, 1;
	mov.b32 	%f383, %r27;
	div.rn.f32 	%f384, %f382, %f383;
	add.f32 	%f385, %f384, %f383;
	mul.f32 	%f386, %f385, 0f3F000000;
	div.rn.f32 	%f387, %f382, %f386;
	add.f32 	%f388, %f386, %f387;
	mul.f32 	%f389, %f388, 0f3F000000;
	div.rn.f32 	%f390, %f382, %f389;
	add.f32 	%f391, %f389, %f390;
	mul.f32 	%f392, %f391, 0f3F000000;
	div.rn.f32 	%f393, %f382, %f392;
	add.f32 	%f394, %f392, %f393;
	mul.f32 	%f395, %f394, 0f3F000000;
	div.rn.f32 	%f396, %f382, %f395;
	add.f32 	%f397, %f395, %f396;
	mul.f32 	%f398, %f397, 0f3F000000;
	div.rn.f32 	%f399, %f382, %f398;
	add.f32 	%f400, %f398, %f399;
	mul.f32 	%f401, %f400, 0f3F000000;
	div.rn.f32 	%f402, %f382, %f401;
	add.f32 	%f403, %f401, %f402;
	mul.f32 	%f404, %f403, 0f3F000000;
	div.rn.f32 	%f405, %f382, %f404;
	add.f32 	%f406, %f404, %f405;
	mul.f32 	%f699, %f406, 0f3F000000;
	mov.f32 	%f698, %f694;
	bra.uni 	$L__BB0_19;
$L__BB0_18:
	ld.global.f32 	%f694, [%rd70+16];
	rcp.rn.f32 	%f698, %f694;
	neg.f32 	%f319, %f89;
	mul.f32 	%f320, %f718, %f718;
	fma.rn.f32 	%f321, %f717, %f717, %f320;
	fma.rn.f32 	%f322, %f716, %f716, %f321;
	mov.b32 	%r19, %f322;
	add.s32 	%r20, %r19, 1064750946;
	shr.u32 	%r21, %r20, 1;
	mov.b32 	%f323, %r21;
	div.rn.f32 	%f324, %f322, %f323;
	add.f32 	%f325, %f324, %f323;
	mul.f32 	%f326, %f325, 0f3F000000;
	div.rn.f32 	%f327, %f322, %f326;
	add.f32 	%f328, %f326, %f327;
	mul.f32 	%f329, %f328, 0f3F000000;
	div.rn.f32 	%f330, %f322, %f329;
	add.f32 	%f331, %f329, %f330;
	mul.f32 	%f332, %f331, 0f3F000000;
	div.rn.f32 	%f333, %f322, %f332;
	add.f32 	%f334, %f332, %f333;
	mul.f32 	%f335, %f334, 0f3F000000;
	div.rn.f32 	%f336, %f322, %f335;
	add.f32 	%f337, %f335, %f336;
	mul.f32 	%f338, %f337, 0f3F000000;
	div.rn.f32 	%f339, %f322, %f338;
	add.f32 	%f340, %f338, %f339;
	mul.f32 	%f341, %f340, 0f3F000000;
	div.rn.f32 	%f342, %f322, %f341;
	add.f32 	%f343, %f341, %f342;
	mul.f32 	%f344, %f343, 0f3F000000;
	div.rn.f32 	%f345, %f322, %f344;
	add.f32 	%f346, %f344, %f345;
	mul.f32 	%f347, %f346, 0f3F000000;
	div.rn.f32 	%f699, %f319, %f347;
	mov.f32 	%f695, %f678;
	mov.f32 	%f696, %f679;
	mov.f32 	%f697, %f680;
$L__BB0_19:
	add.f32 	%f408, %f89, %f89;
	mul.f32 	%f409, %f678, %f408;
	mul.f32 	%f410, %f679, %f408;
	mul.f32 	%f411, %f680, %f408;
	sub.f32 	%f104, %f718, %f409;
	sub.f32 	%f105, %f717, %f410;
	sub.f32 	%f106, %f716, %f411;
	mul.f32 	%f412, %f718, %f718;
	fma.rn.f32 	%f413, %f717, %f717, %f412;
	fma.rn.f32 	%f414, %f716, %f716, %f413;
	mov.b32 	%r28, %f414;
	add.s32 	%r29, %r28, 1064750946;
	shr.u32 	%r30, %r29, 1;
	mov.b32 	%f415, %r30;
	div.rn.f32 	%f416, %f414, %f415;
	add.f32 	%f417, %f416, %f415;
	mul.f32 	%f418, %f417, 0f3F000000;
	div.rn.f32 	%f419, %f414, %f418;
	add.f32 	%f420, %f418, %f419;
	mul.f32 	%f421, %f420, 0f3F000000;
	div.rn.f32 	%f422, %f414, %f421;
	add.f32 	%f423, %f421, %f422;
	mul.f32 	%f424, %f423, 0f3F000000;
	div.rn.f32 	%f425, %f414, %f424;
	add.f32 	%f426, %f424, %f425;
	mul.f32 	%f427, %f426, 0f3F000000;
	div.rn.f32 	%f428, %f414, %f427;
	add.f32 	%f429, %f427, %f428;
	mul.f32 	%f430, %f429, 0f3F000000;
	div.rn.f32 	%f431, %f414, %f430;
	add.f32 	%f432, %f430, %f431;
	mul.f32 	%f433, %f432, 0f3F000000;
	div.rn.f32 	%f434, %f414, %f433;
	add.f32 	%f435, %f433, %f434;
	mul.f32 	%f436, %f435, 0f3F000000;
	div.rn.f32 	%f437, %f414, %f436;
	add.f32 	%f438, %f436, %f437;
	mul.f32 	%f439, %f438, 0f3F000000;
	rcp.rn.f32 	%f440, %f439;
	mul.f32 	%f107, %f718, %f440;
	mul.f32 	%f108, %f717, %f440;
	mul.f32 	%f109, %f716, %f440;
	mul.f32 	%f441, %f108, %f696;
	fma.rn.f32 	%f442, %f107, %f695, %f441;
	fma.rn.f32 	%f110, %f109, %f697, %f442;
	mul.f32 	%f443, %f698, %f698;
	mul.f32 	%f444, %f110, %f110;
	mov.f32 	%f703, 0f3F800000;
	sub.f32 	%f445, %f703, %f444;
	mul.f32 	%f446, %f443, %f445;
	sub.f32 	%f111, %f703, %f446;
	setp.leu.f32 	%p23, %f111, 0f00000000;
	@%p23 bra 	$L__BB0_21;
	mul.f32 	%f447, %f695, %f110;
	mul.f32 	%f448, %f696, %f110;
	mul.f32 	%f449, %f697, %f110;
	sub.f32 	%f450, %f107, %f447;
	sub.f32 	%f451, %f108, %f448;
	sub.f32 	%f452, %f109, %f449;
	mul.f32 	%f453, %f698, %f450;
	mul.f32 	%f454, %f698, %f451;
	mul.f32 	%f455, %f698, %f452;
	mov.b32 	%r31, %f111;
	add.s32 	%r32, %r31, 1064750946;
	shr.u32 	%r33, %r32, 1;
	mov.b32 	%f456, %r33;
	div.rn.f32 	%f457, %f111, %f456;
	add.f32 	%f458, %f457, %f456;
	mul.f32 	%f459, %f458, 0f3F000000;
	div.rn.f32 	%f460, %f111, %f459;
	add.f32 	%f461, %f459, %f460;
	mul.f32 	%f462, %f461, 0f3F000000;
	div.rn.f32 	%f463, %f111, %f462;
	add.f32 	%f464, %f462, %f463;
	mul.f32 	%f465, %f464, 0f3F000000;
	div.rn.f32 	%f466, %f111, %f465;
	add.f32 	%f467, %f465, %f466;
	mul.f32 	%f468, %f467, 0f3F000000;
	div.rn.f32 	%f469, %f111, %f468;
	add.f32 	%f470, %f468, %f469;
	mul.f32 	%f471, %f470, 0f3F000000;
	div.rn.f32 	%f472, %f111, %f471;
	add.f32 	%f473, %f471, %f472;
	mul.f32 	%f474, %f473, 0f3F000000;
	div.rn.f32 	%f475, %f111, %f474;
	add.f32 	%f476, %f474, %f475;
	mul.f32 	%f477, %f476, 0f3F000000;
	div.rn.f32 	%f478, %f111, %f477;
	add.f32 	%f479, %f477, %f478;
	mul.f32 	%f480, %f479, 0f3F000000;
	mul.f32 	%f481, %f695, %f480;
	mul.f32 	%f482, %f696, %f480;
	mul.f32 	%f483, %f697, %f480;
	sub.f32 	%f713, %f453, %f481;
	sub.f32 	%f714, %f454, %f482;
	sub.f32 	%f715, %f455, %f483;
	mov.f32 	%f484, 0f3F800000;
	sub.f32 	%f485, %f484, %f694;
	add.f32 	%f486, %f694, 0f3F800000;
	div.rn.f32 	%f487, %f485, %f486;
	mul.f32 	%f488, %f487, %f487;
	sub.f32 	%f489, %f484, %f699;
	sub.f32 	%f490, %f484, %f488;
	mul.f32 	%f491, %f489, %f490;
	mul.f32 	%f492, %f489, %f491;
	mul.f32 	%f493, %f489, %f492;
	mul.f32 	%f494, %f489, %f493;
	fma.rn.f32 	%f703, %f489, %f494, %f488;
$L__BB0_21:
	ld.param.u64 	%rd57, [_Z5dummyP6CameraP6SpheremP2v3PKfS2__param_4];
	add.s64 	%rd21, %rd74, 1;
	cvta.to.global.u64 	%rd40, %rd57;
	mul.wide.u32 	%rd41, %r11, 4;
	add.s64 	%rd42, %rd40, %rd41;
	shl.b64 	%rd43, %rd74, 2;
	add.s64 	%rd44, %rd42, %rd43;
	ld.global.f32 	%f496, [%rd44];
	setp.lt.f32 	%p24, %f496, %f703;
	selp.f32 	%f712, %f106, %f715, %p24;
	selp.f32 	%f711, %f105, %f714, %p24;
	selp.f32 	%f710, %f104, %f713, %p24;
	mov.f32 	%f707, 0f3F800000;
	mov.u64 	%rd74, %rd21;
	mov.f32 	%f708, %f707;
	mov.f32 	%f709, %f707;
	bra.uni 	$L__BB0_23;
$L__BB0_22:
	ld.param.u64 	%rd58, [_Z5dummyP6CameraP6SpheremP2v3PKfS2__param_4];
	mul.f32 	%f498, %f718, %f718;
	fma.rn.f32 	%f499, %f717, %f717, %f498;
	fma.rn.f32 	%f500, %f716, %f716, %f499;
	mov.b32 	%r36, %f500;
	add.s32 	%r37, %r36, 1064750946;
	shr.u32 	%r38, %r37, 1;
	mov.b32 	%f501, %r38;
	div.rn.f32 	%f502, %f500, %f501;
	add.f32 	%f503, %f502, %f501;
	mul.f32 	%f504, %f503, 0f3F000000;
	div.rn.f32 	%f505, %f500, %f504;
	add.f32 	%f506, %f504, %f505;
	mul.f32 	%f507, %f506, 0f3F000000;
	div.rn.f32 	%f508, %f500, %f507;
	add.f32 	%f509, %f507, %f508;
	mul.f32 	%f510, %f509, 0f3F000000;
	div.rn.f32 	%f511, %f500, %f510;
	add.f32 	%f512, %f510, %f511;
	mul.f32 	%f513, %f512, 0f3F000000;
	div.rn.f32 	%f514, %f500, %f513;
	add.f32 	%f515, %f513, %f514;
	mul.f32 	%f516, %f515, 0f3F000000;
	div.rn.f32 	%f517, %f500, %f516;
	add.f32 	%f518, %f516, %f517;
	mul.f32 	%f519, %f518, 0f3F000000;
	div.rn.f32 	%f520, %f500, %f519;
	add.f32 	%f521, %f519, %f520;
	mul.f32 	%f522, %f521, 0f3F000000;
	div.rn.f32 	%f523, %f500, %f522;
	add.f32 	%f524, %f522, %f523;
	mul.f32 	%f525, %f524, 0f3F000000;
	rcp.rn.f32 	%f526, %f525;
	mul.f32 	%f527, %f718, %f526;
	mul.f32 	%f528, %f717, %f526;
	mul.f32 	%f529, %f716, %f526;
	mul.f32 	%f530, %f528, %f679;
	fma.rn.f32 	%f531, %f527, %f678, %f530;
	fma.rn.f32 	%f532, %f529, %f680, %f531;
	add.f32 	%f533, %f532, %f532;
	mul.f32 	%f534, %f678, %f533;
	mul.f32 	%f535, %f679, %f533;
	mul.f32 	%f536, %f680, %f533;
	sub.f32 	%f537, %f527, %f534;
	sub.f32 	%f538, %f528, %f535;
	sub.f32 	%f539, %f529, %f536;
	cvta.to.global.u64 	%rd45, %rd58;
	mul.wide.u32 	%rd46, %r11, 4;
	add.s64 	%rd47, %rd45, %rd46;
	shl.b64 	%rd48, %rd74, 2;
	add.s64 	%rd49, %rd47, %rd48;
	ld.global.f32 	%f540, [%rd49];
	ld.global.f32 	%f541, [%rd49+4];
	add.s64 	%rd74, %rd74, 3;
	ld.global.f32 	%f542, [%rd49+8];
	mul.f32 	%f543, %f541, %f541;
	fma.rn.f32 	%f544, %f540, %f540, %f543;
	fma.rn.f32 	%f545, %f542, %f542, %f544;
	mov.b32 	%r41, %f545;
	add.s32 	%r42, %r41, 1064750946;
	shr.u32 	%r43, %r42, 1;
	mov.b32 	%f546, %r43;
	div.rn.f32 	%f547, %f545, %f546;
	add.f32 	%f548, %f547, %f546;
	mul.f32 	%f549, %f548, 0f3F000000;
	div.rn.f32 	%f550, %f545, %f549;
	add.f32 	%f551, %f549, %f550;
	mul.f32 	%f552, %f551, 0f3F000000;
	div.rn.f32 	%f553, %f545, %f552;
	add.f32 	%f554, %f552, %f553;
	mul.f32 	%f555, %f554, 0f3F000000;
	div.rn.f32 	%f556, %f545, %f555;
	add.f32 	%f557, %f555, %f556;
	mul.f32 	%f558, %f557, 0f3F000000;
	div.rn.f32 	%f559, %f545, %f558;
	add.f32 	%f560, %f558, %f559;
	mul.f32 	%f561, %f560, 0f3F000000;
	div.rn.f32 	%f562, %f545, %f561;
	add.f32 	%f563, %f561, %f562;
	mul.f32 	%f564, %f563, 0f3F000000;
	div.rn.f32 	%f565, %f545, %f564;
	add.f32 	%f566, %f564, %f565;
	mul.f32 	%f567, %f566, 0f3F000000;
	div.rn.f32 	%f568, %f545, %f567;
	add.f32 	%f569, %f567, %f568;
	mul.f32 	%f570, %f569, 0f3F000000;
	setp.gt.f32 	%p26, %f570, 0f3F000000;
	mul.f32 	%f571, %f540, 0f3F000000;
	mul.f32 	%f572, %f541, 0f3F000000;
	mul.f32 	%f573, %f542, 0f3F000000;
	selp.f32 	%f574, %f571, %f540, %p26;
	selp.f32 	%f575, %f572, %f541, %p26;
	selp.f32 	%f576, %f573, %f542, %p26;
	ld.global.f32 	%f577, [%rd70+12];
	fma.rn.f32 	%f710, %f577, %f574, %f537;
	fma.rn.f32 	%f711, %f577, %f575, %f538;
	fma.rn.f32 	%f712, %f577, %f576, %f539;
	ld.global.f32 	%f707, [%rd70];
	ld.global.f32 	%f708, [%rd70+4];
	ld.global.f32 	%f709, [%rd70+8];
	mul.f32 	%f578, %f679, %f711;
	fma.rn.f32 	%f579, %f678, %f710, %f578;
	fma.rn.f32 	%f580, %f680, %f712, %f579;
	setp.leu.f32 	%p27, %f580, 0f00000000;
	@%p27 bra 	$L__BB0_25;
$L__BB0_23:
	mul.f32 	%f724, %f7, %f707;
	mul.f32 	%f723, %f8, %f708;
	mul.f32 	%f722, %f9, %f709;
	mov.pred 	%p33, -1;
	mov.f32 	%f716, %f712;
	mov.f32 	%f717, %f711;
	mov.f32 	%f718, %f710;
	mov.f32 	%f719, %f677;
	mov.f32 	%f720, %f676;
	mov.f32 	%f721, %f675;
	bra.uni 	$L__BB0_25;
$L__BB0_24:
	mul.f32 	%f280, %f718, %f718;
	fma.rn.f32 	%f281, %f717, %f717, %f280;
	fma.rn.f32 	%f282, %f716, %f716, %f281;
	mov.b32 	%r15, %f282;
	add.s32 	%r16, %r15, 1064750946;
	shr.u32 	%r17, %r16, 1;
	mov.b32 	%f283, %r17;
	div.rn.f32 	%f284, %f282, %f283;
	add.f32 	%f285, %f284, %f283;
	mul.f32 	%f286, %f285, 0f3F000000;
	div.rn.f32 	%f287, %f282, %f286;
	add.f32 	%f288, %f286, %f287;
	mul.f32 	%f289, %f288, 0f3F000000;
	div.rn.f32 	%f290, %f282, %f289;
	add.f32 	%f291, %f289, %f290;
	mul.f32 	%f292, %f291, 0f3F000000;
	div.rn.f32 	%f293, %f282, %f292;
	add.f32 	%f294, %f292, %f293;
	mul.f32 	%f295, %f294, 0f3F000000;
	div.rn.f32 	%f296, %f282, %f295;
	add.f32 	%f297, %f295, %f296;
	mul.f32 	%f298, %f297, 0f3F000000;
	div.rn.f32 	%f299, %f282, %f298;
	add.f32 	%f300, %f298, %f299;
	mul.f32 	%f301, %f300, 0f3F000000;
	div.rn.f32 	%f302, %f282, %f301;
	add.f32 	%f303, %f301, %f302;
	mul.f32 	%f304, %f303, 0f3F000000;
	div.rn.f32 	%f305, %f282, %f304;
	add.f32 	%f306, %f304, %f305;
	mul.f32 	%f307, %f306, 0f3F000000;
	rcp.rn.f32 	%f308, %f307;
	fma.rn.f32 	%f309, %f717, %f308, 0f3F800000;
	mul.f32 	%f310, %f309, 0f3F000000;
	mov.f32 	%f311, 0f3F800000;
	sub.f32 	%f312, %f311, %f310;
	fma.rn.f32 	%f313, %f310, 0f3F000000, %f312;
	fma.rn.f32 	%f314, %f310, 0f3F333333, %f312;
	add.f32 	%f315, %f310, %f312;
	mul.f32 	%f724, %f7, %f313;
	mul.f32 	%f723, %f8, %f314;
	mul.f32 	%f722, %f9, %f315;
	mov.pred 	%p33, 0;
$L__BB0_25:
	add.s16 	%rs4, %rs1, 1;
	setp.lt.u16 	%p30, %rs1, 49;
	and.pred  	%p31, %p33, %p30;
	@%p31 bra 	$L__BB0_1;
	add.f32 	%f624, %f724, 0f00000000;
	add.f32 	%f625, %f723, 0f00000000;
	add.f32 	%f626, %f722, 0f00000000;
	st.global.f32 	[%rd1], %f624;
	st.global.f32 	[%rd1+4], %f625;
	st.global.f32 	[%rd1+8], %f626;
	ret;

}


// ===== COMPILED SASS (sm_100) =====

	.target	sm_100

	.elftype	@"ET_EXEC"


//--------------------- .note.nv.tkinfo           --------------------------
	.section	.note.nv.tkinfo,"",@"SHT_NOTE"
	.sectionflags	@"SHF_NOTE_NV_TKINFO"
	.tkinfo
        /*0018*/ 	.word	0x00000002
        /*0030*/ 	.string	""
        /*0030*/ 	.string	"ptxas"
        /*0030*/ 	.string	"Cuda compilation tools, release 13.0, V13.0.88"
        /*0030*/ 	.string	"Build cuda_13.0.r13.0/compiler.36424714_0"
        /*0030*/ 	.string	"-arch sm_100 -m 64 "



//--------------------- .note.nv.cuinfo           --------------------------
	.section	.note.nv.cuinfo,"",@"SHT_NOTE"
	.sectionflags	@"SHF_NOTE_NV_CUINFO"
        /*0018*/ 	.short	0x0002
        /*001a*/ 	.short	0x0064
        /*001c*/ 	.short	0x0082
	.zero		2


//--------------------- .nv.info                  --------------------------
	.section	.nv.info,"",@"SHT_CUDA_INFO"
	.align	4


	//----- nvinfo : EIATTR_REGCOUNT
	.align		4
        /*0000*/ 	.byte	0x04, 0x2f
        /*0002*/ 	.short	(.L_1 - .L_0)
	.align		4
.L_0:
        /*0004*/ 	.word	index@(_Z5dummyP6CameraP6SpheremP2v3PKfS2_)
        /*0008*/ 	.word	0x00000042


	//----- nvinfo : EIATTR_FRAME_SIZE
	.align		4
.L_1:
        /*000c*/ 	.byte	0x04, 0x11
        /*000e*/ 	.short	(.L_3 - .L_2)
	.align		4
.L_2:
        /*0010*/ 	.word	index@($__internal_1_$__cuda_sm3x_div_rn_noftz_f32_slowpath)
        /*0014*/ 	.word	0x00000000


	//----- nvinfo : EIATTR_FRAME_SIZE
	.align		4
.L_3:
        /*0018*/ 	.byte	0x04, 0x11
        /*001a*/ 	.short	(.L_5 - .L_4)
	.align		4
.L_4:
        /*001c*/ 	.word	index@($__internal_0_$__cuda_sm20_rcp_rn_f32_slowpath)
        /*0020*/ 	.word	0x00000000


	//----- nvinfo : EIATTR_FRAME_SIZE
	.align		4
.L_5:
        /*0024*/ 	.byte	0x04, 0x11
        /*0026*/ 	.short	(.L_7 - .L_6)
	.align		4
.L_6:
        /*0028*/ 	.word	index@(_Z5dummyP6CameraP6SpheremP2v3PKfS2_)
        /*002c*/ 	.word	0x00000000


	//----- nvinfo : EIATTR_MIN_STACK_SIZE
	.align		4
.L_7:
        /*0030*/ 	.byte	0x04, 0x12
        /*0032*/ 	.short	(.L_9 - .L_8)
	.align		4
.L_8:
        /*0034*/ 	.word	index@(_Z5dummyP6CameraP6SpheremP2v3PKfS2_)
        /*0038*/ 	.word	0x00000000
.L_9:


//--------------------- .nv.compat                --------------------------
	.section	.nv.compat,"",@"SHT_CUDA_COMPAT_INFO"
	.align	4
        /*0000*/ 	.byte	0x02, 0x09, 0x00, 0x00, 0x02, 0x02, 0x01, 0x00, 0x02, 0x05, 0x05, 0x00, 0x03, 0x07, 0x01, 0x01
        /*0010*/ 	.byte	0x02, 0x03, 0x00, 0x00, 0x02, 0x06, 0x01, 0x00, 0x04, 0x0b, 0x08, 0x00, 0x01, 0x00, 0x00, 0x00
        /*0020*/ 	.byte	0x00, 0x00, 0x00, 0x00


//--------------------- .nv.info._Z5dummyP6CameraP6SpheremP2v3PKfS2_ --------------------------
	.section	.nv.info._Z5dummyP6CameraP6SpheremP2v3PKfS2_,"",@"SHT_CUDA_INFO"
	.sectionflags	@""
	.align	4


	//----- nvinfo : EIATTR_CUDA_API_VERSION
	.align		4
        /*0000*/ 	.byte	0x04, 0x37
        /*0002*/ 	.short	(.L_11 - .L_10)
.L_10:
        /*0004*/ 	.word	0x00000082


	//----- nvinfo : EIATTR_KPARAM_INFO
	.align		4
.L_11:
        /*0008*/ 	.byte	0x04, 0x17
        /*000a*/ 	.short	(.L_13 - .L_12)
.L_12:
        /*000c*/ 	.word	0x00000000
        /*0010*/ 	.short	0x0005
        /*0012*/ 	.short	0x0028
        /*0014*/ 	.byte	0x00, 0xf5, 0x21, 0x00


	//----- nvinfo : EIATTR_KPARAM_INFO
	.align		4
.L_13:
        /*0018*/ 	.byte	0x04, 0x17
        /*001a*/ 	.short	(.L_15 - .L_14)
.L_14:
        /*001c*/ 	.word	0x00000000
        /*0020*/ 	.short	0x0004
        /*0022*/ 	.short	0x0020
        /*0024*/ 	.byte	0x00, 0xf5, 0x21, 0x00


	//----- nvinfo : EIATTR_KPARAM_INFO
	.align		4
.L_15:
        /*0028*/ 	.byte	0x04, 0x17
        /*002a*/ 	.short	(.L_17 - .L_16)
.L_16:
        /*002c*/ 	.word	0x00000000
        /*0030*/ 	.short	0x0003
        /*0032*/ 	.short	0x0018
        /*0034*/ 	.byte	0x00, 0xf5, 0x21, 0x00


	//----- nvinfo : EIATTR_KPARAM_INFO
	.align		4
.L_17:
        /*0038*/ 	.byte	0x04, 0x17
        /*003a*/ 	.short	(.L_19 - .L_18)
.L_18:
        /*003c*/ 	.word	0x00000000
        /*0040*/ 	.short	0x0002
        /*0042*/ 	.short	0x0010
        /*0044*/ 	.byte	0x00, 0xf0, 0x21, 0x00


	//----- nvinfo : EIATTR_KPARAM_INFO
	.align		4
.L_19:
        /*0048*/ 	.byte	0x04, 0x17
        /*004a*/ 	.short	(.L_21 - .L_20)
.L_20:
        /*004c*/ 	.word	0x00000000
        /*0050*/ 	.short	0x0001
        /*0052*/ 	.short	0x0008
        /*0054*/ 	.byte	0x00, 0xf5, 0x21, 0x00


	//----- nvinfo : EIATTR_KPARAM_INFO
	.align		4
.L_21:
        /*0058*/ 	.byte	0x04, 0x17
        /*005a*/ 	.short	(.L_23 - .L_22)
.L_22:
        /*005c*/ 	.word	0x00000000
        /*0060*/ 	.short	0x0000
        /*0062*/ 	.short	0x0000
        /*0064*/ 	.byte	0x00, 0xf5, 0x21, 0x00


	//----- nvinfo : EIATTR_SPARSE_MMA_MASK
	.align		4
.L_23:
        /*0068*/ 	.byte	0x03, 0x50
        /*006a*/ 	.short	0x0000


	//----- nvinfo : EIATTR_MAXREG_COUNT
	.align		4
        /*006c*/ 	.byte	0x03, 0x1b
        /*006e*/ 	.short	0x00ff


	//----- nvinfo : EIATTR_MERCURY_ISA_VERSION
	.align		4
        /*0070*/ 	.byte	0x03, 0x5f
        /*0072*/ 	.short	0x0101


	//----- nvinfo : EIATTR_VRC_CTA_INIT_COUNT
	.align		4
        /*0074*/ 	.byte	0x02, 0x4a
	.zero		1
	.zero		1


	//----- nvinfo : EIATTR_EXIT_INSTR_OFFSETS
	.align		4
        /*0078*/ 	.byte	0x04, 0x1c
        /*007a*/ 	.short	(.L_25 - .L_24)


	//   ....[0]....
.L_24:
        /*007c*/ 	.word	0x00007310


	//----- nvinfo : EIATTR_CRS_STACK_SIZE
	.align		4
.L_25:
        /*0080*/ 	.byte	0x04, 0x1e
        /*0082*/ 	.short	(.L_27 - .L_26)
.L_26:
        /*0084*/ 	.word	0x00000000


	//----- nvinfo : EIATTR_CBANK_PARAM_SIZE
	.align		4
.L_27:
        /*0088*/ 	.byte	0x03, 0x19
        /*008a*/ 	.short	0x0030


	//----- nvinfo : EIATTR_PARAM_CBANK
	.align		4
        /*008c*/ 	.byte	0x04, 0x0a
        /*008e*/ 	.short	(.L_29 - .L_28)
	.align		4
.L_28:
        /*0090*/ 	.word	index@(.nv.constant0._Z5dummyP6CameraP6SpheremP2v3PKfS2_)
        /*0094*/ 	.short	0x0380
        /*0096*/ 	.short	0x0030


	//----- nvinfo : EIATTR_SW_WAR
	.align		4
.L_29:
        /*0098*/ 	.byte	0x04, 0x36
        /*009a*/ 	.short	(.L_31 - .L_30)
.L_30:
        /*009c*/ 	.word	0x00000008
.L_31:


//--------------------- .nv.callgraph             --------------------------
	.section	.nv.callgraph,"",@"SHT_CUDA_CALLGRAPH"
	.align	4
	.sectionentsize	8
	.align		4
        /*0000*/ 	.word	0x00000000
	.align		4
        /*0004*/ 	.word	0xffffffff
	.align		4
        /*0008*/ 	.word	0x00000000
	.align		4
        /*000c*/ 	.word	0xfffffffe
	.align		4
        /*0010*/ 	.word	0x00000000
	.align		4
        /*0014*/ 	.word	0xfffffffd
	.align		4
        /*0018*/ 	.word	0x00000000
	.align		4
        /*001c*/ 	.word	0xfffffffc


//--------------------- .text._Z5dummyP6CameraP6SpheremP2v3PKfS2_ --------------------------
	.section	.text._Z5dummyP6CameraP6SpheremP2v3PKfS2_,"ax",@progbits
	.align	128
        .global         _Z5dummyP6CameraP6SpheremP2v3PKfS2_
        .type           _Z5dummyP6CameraP6SpheremP2v3PKfS2_,@function
        .size           _Z5dummyP6CameraP6SpheremP2v3PKfS2_,(.L_x_224 - _Z5dummyP6CameraP6SpheremP2v3PKfS2_)
        .other          _Z5dummyP6CameraP6SpheremP2v3PKfS2_,@"STO_CUDA_ENTRY STV_DEFAULT"
_Z5dummyP6CameraP6SpheremP2v3PKfS2_:
.text._Z5dummyP6CameraP6SpheremP2v3PKfS2_:
[----:B------:R-:W-:Y:S01]  /*0000*/  LDC R1, c[0x0][0x37c] ;  /* 0x0000df00ff017b82 */ /* 0x000fe20000000800 */
[----:B------:R-:W0:Y:S07]  /*0010*/  S2R R0, SR_TID.Y ;  /* 0x0000000000007919 */ /* 0x000e2e0000002200 */
[----:B------:R-:W1:Y:S01]  /*0020*/  S2UR UR8, SR_CTAID.Y ;  /* 0x00000000000879c3 */ /* 0x000e620000002600 */
[----:B------:R-:W2:Y:S01]  /*0030*/  LDCU.64 UR6, c[0x0][0x358] ;  /* 0x00006b00ff0677ac */ /* 0x000ea20008000a00 */
[----:B------:R-:W3:Y:S06]  /*0040*/  S2R R30, SR_TID.X ;  /* 0x00000000001e7919 */ /* 0x000eec0000002100 */
[----:B------:R-:W0:Y:S08]  /*0050*/  S2UR UR5, SR_CTAID.X ;  /* 0x00000000000579c3 */ /* 0x000e300000002500 */
[----:B------:R-:W0:Y:S01]  /*0060*/  LDC R3, c[0x0][0x364] ;  /* 0x0000d900ff037b82 */ /* 0x000e220000000800 */
[----:B------:R-:W1:Y:S07]  /*0070*/  LDCU UR4, c[0x0][0x370] ;  /* 0x00006e00ff0477ac */ /* 0x000e6e0008000800 */
[----:B------:R-:W4:Y:S08]  /*0080*/  LDC.64 R36, c[0x0][0x398] ;  /* 0x0000e600ff247b82 */ /* 0x000f300000000a00 */
[----:B------:R-:W5:Y:S01]  /*0090*/  LDC.64 R4, c[0x0][0x3a0] ;  /* 0x0000e800ff047b82 */ /* 0x000f620000000a00 */
[----:B-1----:R-:W-:Y:S01]  /*00a0*/  UIMAD UR4, UR8, UR4, URZ ;  /* 0x00000004080472a4 */ /* 0x002fe2000f8e02ff */
[----:B---3--:R-:W-:-:S02]  /*00b0*/  IMAD R30, R30, 0x190, RZ ;  /* 0x000001901e1e7824 */ /* 0x008fc400078e02ff */
[----:B0-----:R-:W-:-:S04]  /*00c0*/  IMAD R0, R3, UR5, R0 ;  /* 0x0000000503007c24 */ /* 0x001fc8000f8e0200 */
[----:B------:R-:W-:-:S04]  /*00d0*/  IMAD R3, R3, UR4, R0 ;  /* 0x0000000403037c24 */ /* 0x000fc8000f8e0200 */
[----:B----4-:R-:W-:-:S05]  /*00e0*/  IMAD.WIDE R36, R3, 0xc, R36 ;  /* 0x0000000c03247825 */ /* 0x010fca00078e0224 */
[----:B--2---:R0:W-:Y:S01]  /*00f0*/  STG.E desc[UR6][R36.64], RZ ;  /* 0x000000ff24007986 */ /* 0x0041e2000c101906 */
[----:B-----5:R-:W-:-:S03]  /*0100*/  IMAD.WIDE.U32 R4, R30, 0x4, R4 ;  /* 0x000000041e047825 */ /* 0x020fc600078e0004 */
[----:B------:R0:W-:Y:S04]  /*0110*/  STG.E desc[UR6][R36.64+0x4], RZ ;  /* 0x000004ff24007986 */ /* 0x0001e8000c101906 */
[----:B------:R0:W-:Y:S04]  /*0120*/  STG.E desc[UR6][R36.64+0x8], RZ ;  /* 0x000008ff24007986 */ /* 0x0001e8000c101906 */
[----:B------:R-:W2:Y:S01]  /*0130*/  LDG.E R2, desc[UR6][R4.64] ;  /* 0x0000000604027981 */ /* 0x000ea2000c1e1900 */
[----:B------:R-:W-:Y:S01]  /*0140*/  HFMA2 R3, -RZ, RZ, 0.8388671875, 0.00022518634796142578125 ;  /* 0x3ab60b61ff037431 */ /* 0x000fe200000001ff */
[----:B------:R-:W-:Y:S01]  /*0150*/  I2FP.F32.S32 R61, R0 ;  /* 0x00000000003d7245 */ /* 0x000fe20000201400 */
[----:B------:R-:W-:Y:S01]  /*0160*/  BSSY.RECONVERGENT B2, `(.L_x_0) ;  /* 0x000000e000027945 */ /* 0x000fe20003800200 */
[----:B------:R-:W-:-:S05]  /*0170*/  MOV R6, 0x44340000 ;  /* 0x4434000000067802 */ /* 0x000fca0000000f00 */
[----:B------:R-:W-:-:S04]  /*0180*/  FFMA R0, R3, -R6, 1 ;  /* 0x3f80000003007423 */ /* 0x000fc80000000806 */
[----:B------:R-:W-:Y:S01]  /*0190*/  FFMA R0, R0, R3, 0.0013888889225199818611 ;  /* 0x3ab60b6100007423 */ /* 0x000fe20000000003 */
[----:B--2---:R-:W-:-:S04]  /*01a0*/  FADD R61, R61, R2 ;  /* 0x000000023d3d7221 */ /* 0x004fc80000000000 */
[----:B------:R-:W1:Y:S01]  /*01b0*/  FCHK P0, R61, 720 ;  /* 0x443400003d007902 */ /* 0x000e620000000000 */
[----:B------:R-:W-:-:S04]  /*01c0*/  FFMA R2, R61, R0, RZ ;  /* 0x000000003d027223 */ /* 0x000fc800000000ff */
[----:B------:R-:W-:-:S04]  /*01d0*/  FFMA R3, R2, -720, R61 ;  /* 0xc434000002037823 */ /* 0x000fc8000000003d */
[----:B------:R-:W-:Y:S01]  /*01e0*/  FFMA R0, R0, R3, R2 ;  /* 0x0000000300007223 */ /* 0x000fe20000000002 */
[----:B01----:R-:W-:Y:S06]  /*01f0*/  @!P0 BRA `(.L_x_1) ;  /* 0x0000000000108947 */ /* 0x003fec0003800000 */
[----:B------:R-:W-:Y:S02]  /*0200*/  MOV R60, 0x44340000 ;  /* 0x44340000003c7802 */ /* 0x000fe40000000f00 */
[----:B------:R-:W-:-:S07]  /*0210*/  MOV R32, 0x230 ;  /* 0x0000023000207802 */ /* 0x000fce0000000f00 */
[----:B------:R-:W-:Y:S05]  /*0220*/  CALL.REL.NOINC `($__internal_1_$__cuda_sm3x_div_rn_noftz_f32_slowpath) ;  /* 0x00000074000c7944 */ /* 0x000fea0003c00000 */
[----:B------:R-:W-:-:S07]  /*0230*/  MOV R0, R2 ;  /* 0x0000000200007202 */ /* 0x000fce0000000f00 */
.L_x_1:
[----:B------:R-:W-:Y:S05]  /*0240*/  BSYNC.RECONVERGENT B2 ;  /* 0x0000000000027941 */ /* 0x000fea0003800200 */
.L_x_0:
[----:B------:R-:W2:Y:S01]  /*0250*/  LDG.E R61, desc[UR6][R4.64+0x4] ;  /* 0x00000406043d7981 */ /* 0x000ea2000c1e1900 */
[----:B------:R-:W-:Y:S01]  /*0260*/  I2FP.F32.U32 R2, UR8 ;  /* 0x0000000800027c45 */ /* 0x000fe20008201000 */
[----:B------:R-:W-:Y:S01]  /*0270*/  HFMA2 R6, -RZ, RZ, 0.87890625, -0.00013840198516845703125 ;  /* 0x3b088889ff067431 */ /* 0x000fe200000001ff */
[----:B------:R-:W-:Y:S01]  /*0280*/  MOV R3, 0x43f00000 ;  /* 0x43f0000000037802 */ /* 0x000fe20000000f00 */
[----:B------:R-:W-:Y:S02]  /*0290*/  BSSY.RECONVERGENT B2, `(.L_x_2) ;  /* 0x000000e000027945 */ /* 0x000fe40003800200 */
[----:B------:R-:W-:Y:S02]  /*02a0*/  FADD R2, -R2, 480 ;  /* 0x43f0000002027421 */ /* 0x000fe40000000100 */
[----:B------:R-:W-:Y:S02]  /*02b0*/  FFMA R3, R6, -R3, 1 ;  /* 0x3f80000006037423 */ /* 0x000fe40000000803 */
[----:B--2---:R-:W-:-:S02]  /*02c0*/  FADD R61, R2, R61 ;  /* 0x0000003d023d7221 */ /* 0x004fc40000000000 */
[----:B------:R-:W-:Y:S02]  /*02d0*/  FFMA R2, R3, R6, 0.0020833334419876337051 ;  /* 0x3b08888903027423 */ /* 0x000fe40000000006 */
[----:B------:R-:W0:Y:S02]  /*02e0*/  FCHK P0, R61, 480 ;  /* 0x43f000003d007902 */ /* 0x000e240000000000 */
[----:B------:R-:W-:-:S04]  /*02f0*/  FFMA R3, R61, R2, RZ ;  /* 0x000000023d037223 */ /* 0x000fc800000000ff */
[----:B------:R-:W-:-:S04]  /*0300*/  FFMA R6, R3, -480, R61 ;  /* 0xc3f0000003067823 */ /* 0x000fc8000000003d */
[----:B------:R-:W-:Y:S01]  /*0310*/  FFMA R6, R2, R6, R3 ;  /* 0x0000000602067223 */ /* 0x000fe20000000003 */
[----:B0-----:R-:W-:Y:S06]  /*0320*/  @!P0 BRA `(.L_x_3) ;  /* 0x0000000000108947 */ /* 0x001fec0003800000 */
[----:B------:R-:W-:Y:S02]  /*0330*/  MOV R60, 0x43f00000 ;  /* 0x43f00000003c7802 */ /* 0x000fe40000000f00 */
[----:B------:R-:W-:-:S07]  /*0340*/  MOV R32, 0x360 ;  /* 0x0000036000207802 */ /* 0x000fce0000000f00 */
[----:B------:R-:W-:Y:S05]  /*0350*/  CALL.REL.NOINC `($__internal_1_$__cuda_sm3x_div_rn_noftz_f32_slowpath) ;  /* 0x0000007000c07944 */ /* 0x000fea0003c00000 */
[----:B------:R-:W-:-:S07]  /*0360*/  MOV R6, R2 ;  /* 0x0000000200067202 */ /* 0x000fce0000000f00 */
.L_x_3:
[----:B------:R-:W-:Y:S05]  /*0370*/  BSYNC.RECONVERGENT B2 ;  /* 0x0000000000027941 */ /* 0x000fea0003800200 */
.L_x_2:
[----:B------:R-:W2:Y:S01]  /*0380*/  LDG.E R8, desc[UR6][R4.64+0xc] ;  /* 0x00000c0604087981 */ /* 0x000ea2000c1e1900 */
[----:B------:R-:W0:Y:S03]  /*0390*/  LDC.64 R2, c[0x0][0x380] ;  /* 0x0000e000ff027b82 */ /* 0x000e260000000a00 */
[----:B------:R1:W3:Y:S04]  /*03a0*/  LDG.E R7, desc[UR6][R4.64+0x8] ;  /* 0x0000080604077981 */ /* 0x0002e8000c1e1900 */
[----:B0-----:R-:W4:Y:S04]  /*03b0*/  LDG.E R9, desc[UR6][R2.64+0x54] ;  /* 0x0000540602097981 */ /* 0x001f28000c1e1900 */
[----:B------:R-:W5:Y:S04]  /*03c0*/  LDG.E R11, desc[UR6][R2.64+0x3c] ;  /* 0x00003c06020b7981 */ /* 0x000f68000c1e1900 */
        /* <DEDUP_REMOVED lines=16> */
[----:B------:R5:W5:Y:S01]  /*04d0*/  LDG.E R27, desc[UR6][R2.64+0x8] ;  /* 0x00000806021b7981 */ /* 0x000b62000c1e1900 */
[----:B-1----:R-:W-:Y:S01]  /*04e0*/  HFMA2 R4, -RZ, RZ, 2, 0 ;  /* 0x40000000ff047431 */ /* 0x002fe200000001ff */
[----:B------:R-:W-:Y:S01]  /*04f0*/  BSSY.RECONVERGENT B2, `(.L_x_4) ;  /* 0x00006da000027945 */ /* 0x000fe20003800200 */
[----:B------:R-:W-:-:S02]  /*0500*/  MOV R25, 0x3f800000 ;  /* 0x3f80000000197802 */ /* 0x000fc40000000f00 */
[----:B------:R-:W-:Y:S01]  /*0510*/  MOV R23, RZ ;  /* 0x000000ff00177202 */ /* 0x000fe20000000f00 */
[-C--:B--2---:R-:W-:Y:S01]  /*0520*/  FFMA R8, R8, R4.reuse, -1 ;  /* 0xbf80000008087423 */ /* 0x084fe20000000004 */
[----:B---3--:R-:W-:-:S03]  /*0530*/  FFMA R7, R7, R4, -1 ;  /* 0xbf80000007077423 */ /* 0x008fc60000000004 */
[----:B------:R-:W-:-:S04]  /*0540*/  FMUL R4, R8, R8 ;  /* 0x0000000808047220 */ /* 0x000fc80000400000 */
[----:B------:R-:W-:-:S05]  /*0550*/  FFMA R4, R7, R7, R4 ;  /* 0x0000000707047223 */ /* 0x000fca0000000004 */
[----:B------:R-:W-:-:S13]  /*0560*/  FSETP.GE.AND P0, PT, R4, 1, PT ;  /* 0x3f8000000400780b */ /* 0x000fda0003f06000 */
[----:B------:R-:W-:Y:S01]  /*0570*/  @P0 FMUL R8, R8, 0.5 ;  /* 0x3f00000008080820 */ /* 0x000fe20000400000 */
[----:B------:R-:W-:-:S03]  /*0580*/  @P0 FMUL R7, R7, 0.5 ;  /* 0x3f00000007070820 */ /* 0x000fc60000400000 */
[-C--:B----4-:R-:W-:Y:S01]  /*0590*/  FMUL R8, R8, R9.reuse ;  /* 0x0000000908087220 */ /* 0x090fe20000400000 */
[----:B------:R-:W-:-:S03]  /*05a0*/  FMUL R7, R7, R9 ;  /* 0x0000000907077220 */ /* 0x000fc60000400000 */
[C---:B-----5:R-:W-:Y:S01]  /*05b0*/  FMUL R2, R8.reuse, R11 ;  /* 0x0000000b08027220 */ /* 0x060fe20000400000 */
[C---:B------:R-:W-:Y:S01]  /*05c0*/  FMUL R13, R8.reuse, R13 ;  /* 0x0000000d080d7220 */ /* 0x040fe20000400000 */
[----:B------:R-:W-:Y:S01]  /*05d0*/  FMUL R8, R8, R15 ;  /* 0x0000000f08087220 */ /* 0x000fe20000400000 */
[-C--:B------:R-:W-:Y:S01]  /*05e0*/  FFMA R17, R16, R0.reuse, R17 ;  /* 0x0000000010117223 */ /* 0x080fe20000000011 */
[----:B------:R-:W-:Y:S01]  /*05f0*/  FFMA R19, R18, R0, R19 ;  /* 0x0000000012137223 */ /* 0x000fe20000000013 */
[C---:B------:R-:W-:Y:S01]  /*0600*/  FFMA R2, R7.reuse, R10, R2 ;  /* 0x0000000a07027223 */ /* 0x040fe20000000002 */
[C---:B------:R-:W-:Y:S01]  /*0610*/  FFMA R12, R7.reuse, R12, R13 ;  /* 0x0000000c070c7223 */ /* 0x040fe2000000000d */
[----:B------:R-:W-:Y:S01]  /*0620*/  FFMA R5, R20, R0, R5 ;  /* 0x0000000014057223 */ /* 0x000fe20000000005 */
[----:B------:R-:W-:Y:S01]  /*0630*/  FFMA R8, R7, R14, R8 ;  /* 0x0000000e07087223 */ /* 0x000fe20000000008 */
[----:B------:R-:W-:Y:S01]  /*0640*/  FFMA R20, R22, R6, R17 ;  /* 0x0000000616147223 */ /* 0x000fe20000000011 */
[----:B------:R-:W-:-:S02]  /*0650*/  HFMA2 R22, -RZ, RZ, 1.875, 0 ;  /* 0x3f800000ff167431 */ /* 0x000fc400000001ff */
[-C--:B------:R-:W-:Y:S01]  /*0660*/  FFMA R19, R24, R6.reuse, R19 ;  /* 0x0000000618137223 */ /* 0x080fe20000000013 */
[----:B------:R-:W-:Y:S02]  /*0670*/  HFMA2 R24, -RZ, RZ, 0, 2.384185791015625e-07 ;  /* 0x00000004ff187431 */ /* 0x000fe400000001ff */
[----:B------:R-:W-:Y:S01]  /*0680*/  FFMA R6, R26, R6, R5 ;  /* 0x000000061a067223 */ /* 0x000fe20000000005 */
[----:B------:R-:W-:Y:S01]  /*0690*/  FADD R29, R2, R29 ;  /* 0x0000001d021d7221 */ /* 0x000fe20000000000 */
[----:B------:R-:W-:Y:S01]  /*06a0*/  FADD R28, R12, R21 ;  /* 0x000000150c1c7221 */ /* 0x000fe20000000000 */
[----:B------:R-:W-:Y:S01]  /*06b0*/  FADD R27, R8, R27 ;  /* 0x0000001b081b7221 */ /* 0x000fe20000000000 */
[----:B------:R-:W-:Y:S01]  /*06c0*/  PRMT R26, RZ, 0x7610, R26 ;  /* 0x00007610ff1a7816 */ /* 0x000fe2000000001a */
[----:B------:R-:W-:Y:S01]  /*06d0*/  FADD R20, R20, -R29 ;  /* 0x8000001d14147221 */ /* 0x000fe20000000000 */
[----:B------:R-:W-:Y:S01]  /*06e0*/  MOV R21, 0x3f800000 ;  /* 0x3f80000000157802 */ /* 0x000fe20000000f00 */
[----:B------:R-:W-:Y:S01]  /*06f0*/  FADD R19, R19, -R28 ;  /* 0x8000001c13137221 */ /* 0x000fe20000000000 */
[----:B------:R-:W-:-:S07]  /*0700*/  FADD R18, R6, -R27 ;  /* 0x8000001b06127221 */ /* 0x000fce0000000000 */
.L_x_206:
[----:B0-----:R-:W0:Y:S01]  /*0710*/  LDCU.64 UR4, c[0x0][0x390] ;  /* 0x00007200ff0477ac */ /* 0x001e220008000a00 */
[----:B------:R-:W-:Y:S02]  /*0720*/  PLOP3.LUT P0, PT, PT, PT, PT, 0x8, 0x80 ;  /* 0x000000000080781c */ /* 0x000fe40003f0e170 */
[----:B------:R-:W-:Y:S02]  /*0730*/  MOV R17, R25 ;  /* 0x0000001900117202 */ /* 0x000fe40000000f00 */
[----:B------:R-:W-:Y:S02]  /*0740*/  MOV R16, R22 ;  /* 0x0000001600107202 */ /* 0x000fe40000000f00 */
[----:B------:R-:W-:Y:S01]  /*0750*/  MOV R15, R21 ;  /* 0x00000015000f7202 */ /* 0x000fe20000000f00 */
[----:B0-----:R-:W-:-:S04]  /*0760*/  UISETP.NE.U32.AND UP0, UPT, UR4, URZ, UPT ;  /* 0x000000ff0400728c */ /* 0x001fc8000bf05070 */
[----:B------:R-:W-:-:S09]  /*0770*/  UISETP.NE.AND.EX UP0, UPT, UR5, URZ, UPT, UP0 ;  /* 0x000000ff0500728c */ /* 0x000fd2000bf05300 */
[----:B------:R-:W-:Y:S05]  /*0780*/  BRA.U !UP0, `(.L_x_5) ;  /* 0x0000000d08f07547 */ /* 0x000fea000b800000 */
[----:B------:R-:W0:Y:S01]  /*0790*/  LDCU.64 UR4, c[0x0][0x3a8] ;  /* 0x00007500ff0477ac */ /* 0x000e220008000a00 */
[----:B------:R-:W-:Y:S01]  /*07a0*/  MOV R12, 0x7f7fffff ;  /* 0x7f7fffff000c7802 */ /* 0x000fe20000000f00 */
[----:B------:R-:W1:Y:S01]  /*07b0*/  LDCU.64 UR10, c[0x0][0x390] ;  /* 0x00007200ff0a77ac */ /* 0x000e620008000a00 */
[----:B0-----:R-:W-:Y:S02]  /*07c0*/  UIADD3 UR8, UP0, UPT, UR4, 0x8, URZ ;  /* 0x0000000804087890 */ /* 0x001fe4000ff1e0ff */
[----:B------:R-:W-:Y:S02]  /*07d0*/  UIADD3 UR4, UP1, UPT, UR4, 0x10, URZ ;  /* 0x0000001004047890 */ /* 0x000fe4000ff3e0ff */
[----:B------:R-:W-:Y:S01]  /*07e0*/  UIADD3.X UR9, UPT, UPT, URZ, UR5, URZ, UP0, !UPT ;  /* 0x00000005ff097290 */ /* 0x000fe200087fe4ff */
[----:B-1----:R-:W-:Y:S01]  /*07f0*/  MOV R14, UR10 ;  /* 0x0000000a000e7c02 */ /* 0x002fe20008000f00 */
[----:B------:R-:W-:Y:S01]  /*0800*/  UIADD3.X UR5, UPT, UPT, URZ, UR5, URZ, UP1, !UPT ;  /* 0x00000005ff057290 */ /* 0x000fe20008ffe4ff */
[----:B------:R-:W-:-:S02]  /*0810*/  MOV R13, UR11 ;  /* 0x0000000b000d7c02 */ /* 0x000fc40008000f00 */
[----:B------:R-:W-:Y:S02]  /*0820*/  MOV R34, UR8 ;  /* 0x0000000800227c02 */ /* 0x000fe40008000f00 */
[----:B------:R-:W-:Y:S02]  /*0830*/  MOV R11, UR4 ;  /* 0x00000004000b7c02 */ /* 0x000fe40008000f00 */
[----:B------:R-:W-:Y:S02]  /*0840*/  MOV R35, UR9 ;  /* 0x0000000900237c02 */ /* 0x000fe40008000f00 */
[----:B------:R-:W-:-:S07]  /*0850*/  MOV R10, UR5 ;  /* 0x00000005000a7c02 */ /* 0x000fce0008000f00 */
.L_x_32:
[----:B------:R-:W2:Y:S04]  /*0860*/  LDG.E R9, desc[UR6][R34.64+-0x4] ;  /* 0xfffffc0622097981 */ /* 0x000ea8000c1e1900 */
[----:B------:R-:W3:Y:S04]  /*0870*/  LDG.E R8, desc[UR6][R34.64+-0x8] ;  /* 0xfffff80622087981 */ /* 0x000ee8000c1e1900 */
[----:B------:R-:W4:Y:S04]  /*0880*/  LDG.E R7, desc[UR6][R34.64] ;  /* 0x0000000622077981 */ /* 0x000f28000c1e1900 */
[----:B------:R-:W5:Y:S01]  /*0890*/  LDG.E R6, desc[UR6][R34.64+0x4] ;  /* 0x0000040622067981 */ /* 0x000f62000c1e1900 */
[----:B------:R-:W-:Y:S01]  /*08a0*/  FMUL R4, R20, R20 ;  /* 0x0000001414047220 */ /* 0x000fe20000400000 */
[----:B------:R-:W-:Y:S01]  /*08b0*/  IADD3 R14, P0, PT, R14, -0x1, RZ ;  /* 0xffffffff0e0e7810 */ /* 0x000fe20007f1e0ff */
[----:B------:R-:W-:Y:S02]  /*08c0*/  BSSY.RECONVERGENT B3, `(.L_x_6) ;  /* 0x00000d8000037945 */ /* 0x000fe40003800200 */
[----:B------:R-:W-:Y:S01]  /*08d0*/  FFMA R59, R19, R19, R4 ;  /* 0x00000013133b7223 */ /* 0x000fe20000000004 */
[----:B------:R-:W-:-:S02]  /*08e0*/  IADD3.X R13, PT, PT, R13, -0x1, RZ, P0, !PT ;  /* 0xffffffff0d0d7810 */ /* 0x000fc400007fe4ff */
[----:B------:R-:W-:-:S04]  /*08f0*/  ISETP.NE.U32.AND P0, PT, R14, RZ, PT ;  /* 0x000000ff0e00720c */ /* 0x000fc80003f05070 */
[----:B------:R-:W-:Y:S01]  /*0900*/  ISETP.NE.AND.EX P0, PT, R13, RZ, PT, P0 ;  /* 0x000000ff0d00720c */ /* 0x000fe20003f05300 */
[----:B--2---:R-:W-:Y:S01]  /*0910*/  FADD R0, R28, -R9 ;  /* 0x800000091c007221 */ /* 0x004fe20000000000 */
[----:B---3--:R-:W-:-:S03]  /*0920*/  FADD R3, R29, -R8 ;  /* 0x800000081d037221 */ /* 0x008fc60000000000 */
[-C--:B------:R-:W-:Y:S01]  /*0930*/  FMUL R2, R0, R0.reuse ;  /* 0x0000000000027220 */ /* 0x080fe20000400000 */
[----:B------:R-:W-:Y:S01]  /*0940*/  FMUL R5, R19, R0 ;  /* 0x0000000013057220 */ /* 0x000fe20000400000 */
[----:B----4-:R-:W-:Y:S02]  /*0950*/  FADD R55, R27, -R7 ;  /* 0x800000071b377221 */ /* 0x010fe40000000000 */
[-C--:B------:R-:W-:Y:S01]  /*0960*/  FFMA R2, R3, R3.reuse, R2 ;  /* 0x0000000303027223 */ /* 0x080fe20000000002 */
[----:B------:R-:W-:Y:S01]  /*0970*/  FFMA R4, R20, R3, R5 ;  /* 0x0000000314047223 */ /* 0x000fe20000000005 */
[C---:B------:R-:W-:Y:S02]  /*0980*/  FFMA R5, R18.reuse, R18, R59 ;  /* 0x0000001212057223 */ /* 0x040fe4000000003b */
[-C--:B------:R-:W-:Y:S01]  /*0990*/  FFMA R57, R55, R55.reuse, R2 ;  /* 0x0000003737397223 */ /* 0x080fe20000000002 */
[----:B------:R-:W-:-:S03]  /*09a0*/  FFMA R4, R18, R55, R4 ;  /* 0x0000003712047223 */ /* 0x000fc60000000004 */
[----:B-----5:R-:W-:-:S04]  /*09b0*/  FFMA R0, -R6, R6, R57 ;  /* 0x0000000606007223 */ /* 0x020fc80000000139 */
[----:B------:R-:W-:-:S04]  /*09c0*/  FMUL R3, R0, R5 ;  /* 0x0000000500037220 */ /* 0x000fc80000400000 */
[----:B------:R-:W-:-:S05]  /*09d0*/  FFMA R3, R4, R4, -R3 ;  /* 0x0000000404037223 */ /* 0x000fca0000000803 */
[----:B------:R-:W-:Y:S02]  /*09e0*/  FSETP.GT.AND P1, PT, R3, RZ, PT ;  /* 0x000000ff0300720b */ /* 0x000fe40003f24000 */
[----:B------:R-:W-:-:S11]  /*09f0*/  MOV R3, 0x7f7fffff ;  /* 0x7f7fffff00037802 */ /* 0x000fd60000000f00 */
[----:B------:R-:W-:Y:S05]  /*0a00*/  @!P1 BRA `(.L_x_7) ;  /* 0x0000000c000c9947 */ /* 0x000fea0003800000 */
[----:B------:R-:W-:Y:S01]  /*0a10*/  FMUL R55, R0, R5 ;  /* 0x0000000500377220 */ /* 0x000fe20000400000 */
[----:B------:R-:W-:Y:S03]  /*0a20*/  BSSY.RECONVERGENT B4, `(.L_x_8) ;  /* 0x0000010000047945 */ /* 0x000fe60003800200 */
[----:B------:R-:W-:-:S05]  /*0a30*/  FFMA R0, R4, R4, -R55 ;  /* 0x0000000404007223 */ /* 0x000fca0000000837 */
[----:B------:R-:W-:-:S04]  /*0a40*/  IADD3 R63, PT, PT, R0, 0x3f76cf62, RZ ;  /* 0x3f76cf62003f7810 */ /* 0x000fc80007ffe0ff */
[----:B------:R-:W-:-:S04]  /*0a50*/  SHF.R.U32.HI R63, RZ, 0x1, R63 ;  /* 0x00000001ff3f7819 */ /* 0x000fc8000001163f */
[----:B------:R-:W0:Y:S08]  /*0a60*/  MUFU.RCP R2, R63 ;  /* 0x0000003f00027308 */ /* 0x000e300000001000 */
[----:B------:R-:W1:Y:S01]  /*0a70*/  FCHK P1, R0, R63 ;  /* 0x0000003f00007302 */ /* 0x000e620000020000 */
[----:B0-----:R-:W-:-:S04]  /*0a80*/  FFMA R55, -R63, R2, 1 ;  /* 0x3f8000003f377423 */ /* 0x001fc80000000102 */
[----:B------:R-:W-:-:S04]  /*0a90*/  FFMA R55, R2, R55, R2 ;  /* 0x0000003702377223 */ /* 0x000fc80000000002 */
[----:B------:R-:W-:-:S04]  /*0aa0*/  FFMA R2, R0, R55, RZ ;  /* 0x0000003700027223 */ /* 0x000fc800000000ff */
[----:B------:R-:W-:-:S04]  /*0ab0*/  FFMA R32, -R63, R2, R0 ;  /* 0x000000023f207223 */ /* 0x000fc80000000100 */
[----:B------:R-:W-:Y:S01]  /*0ac0*/  FFMA R2, R55, R32, R2 ;  /* 0x0000002037027223 */ /* 0x000fe20000000002 */
[----:B-1----:R-:W-:Y:S06]  /*0ad0*/  @!P1 BRA `(.L_x_9) ;  /* 0x0000000000109947 */ /* 0x002fec0003800000 */
[----:B------:R-:W-:Y:S02]  /*0ae0*/  MOV R61, R0 ;  /* 0x00000000003d7202 */ /* 0x000fe40000000f00 */
[----:B------:R-:W-:Y:S02]  /*0af0*/  MOV R60, R63 ;  /* 0x0000003f003c7202 */ /* 0x000fe40000000f00 */
[----:B------:R-:W-:-:S07]  /*0b00*/  MOV R32, 0xb20 ;  /* 0x00000b2000207802 */ /* 0x000fce0000000f00 */
[----:B------:R-:W-:Y:S05]  /*0b10*/  CALL.REL.NOINC `($__internal_1_$__cuda_sm3x_div_rn_noftz_f32_slowpath) ;  /* 0x0000006800d07944 */ /* 0x000fea0003c00000 */
.L_x_9:
[----:B------:R-:W-:Y:S05]  /*0b20*/  BSYNC.RECONVERGENT B4 ;  /* 0x0000000000047941 */ /* 0x000fea0003800200 */
.L_x_8:
[----:B------:R-:W-:Y:S01]  /*0b30*/  FADD R63, R63, R2 ;  /* 0x000000023f3f7221 */ /* 0x000fe20000000000 */
[----:B------:R-:W-:Y:S03]  /*0b40*/  BSSY.RECONVERGENT B4, `(.L_x_10) ;  /* 0x000000e000047945 */ /* 0x000fe60003800200 */
[----:B------:R-:W-:-:S04]  /*0b50*/  FMUL R63, R63, 0.5 ;  /* 0x3f0000003f3f7820 */ /* 0x000fc80000400000 */
        /* <DEDUP_REMOVED lines=12> */
.L_x_11:
[----:B------:R-:W-:Y:S05]  /*0c20*/  BSYNC.RECONVERGENT B4 ;  /* 0x0000000000047941 */ /* 0x000fea0003800200 */
.L_x_10:
        /* <DEDUP_REMOVED lines=15> */
.L_x_13:
[----:B------:R-:W-:Y:S05]  /*0d20*/  BSYNC.RECONVERGENT B4 ;  /* 0x0000000000047941 */ /* 0x000fea0003800200 */
.L_x_12:
        /* <DEDUP_REMOVED lines=15> */
.L_x_15:
[----:B------:R-:W-:Y:S05]  /*0e20*/  BSYNC.RECONVERGENT B4 ;  /* 0x0000000000047941 */ /* 0x000fea0003800200 */
.L_x_14:
        /* <DEDUP_REMOVED lines=15> */
.L_x_17:
[----:B------:R-:W-:Y:S05]  /*0f20*/  BSYNC.RECONVERGENT B4 ;  /* 0x0000000000047941 */ /* 0x000fea0003800200 */
.L_x_16:
        /* <DEDUP_REMOVED lines=15> */
.L_x_19:
[----:B------:R-:W-:Y:S05]  /*1020*/  BSYNC.RECONVERGENT B4 ;  /* 0x0000000000047941 */ /* 0x000fea0003800200 */
.L_x_18:
        /* <DEDUP_REMOVED lines=15> */
.L_x_21:
[----:B------:R-:W-:Y:S05]  /*1120*/  BSYNC.RECONVERGENT B4 ;  /* 0x0000000000047941 */ /* 0x000fea0003800200 */
.L_x_20:
        /* <DEDUP_REMOVED lines=15> */
.L_x_23:
[----:B------:R-:W-:Y:S05]  /*1220*/  BSYNC.RECONVERGENT B4 ;  /* 0x0000000000047941 */ /* 0x000fea0003800200 */
.L_x_22:
[----:B------:R-:W0:Y:S01]  /*1230*/  MUFU.RCP R0, R5 ;  /* 0x0000000500007308 */ /* 0x000e220000001000 */
[----:B------:R-:W-:Y:S01]  /*1240*/  FADD R63, R63, R2 ;  /* 0x000000023f3f7221 */ /* 0x000fe20000000000 */
[----:B------:R-:W-:Y:S03]  /*1250*/  BSSY.RECONVERGENT B4, `(.L_x_24) ;  /* 0x000000d000047945 */ /* 0x000fe60003800200 */
[----:B------:R-:W-:-:S04]  /*1260*/  FFMA R61, R63, -0.5, -R4 ;  /* 0xbf0000003f3d7823 */ /* 0x000fc80000000804 */
        /* <DEDUP_REMOVED lines=8> */
[----:B------:R-:W-:-:S07]  /*12f0*/  MOV R32, 0x1310 ;  /* 0x0000131000207802 */ /* 0x000fce0000000f00 */
[----:B------:R-:W-:Y:S05]  /*1300*/  CALL.REL.NOINC `($__internal_1_$__cuda_sm3x_div_rn_noftz_f32_slowpath) ;  /* 0x0000006000d47944 */ /* 0x000fea0003c00000 */
[----:B------:R-:W-:-:S07]  /*1310*/  MOV R0, R2 ;  /* 0x0000000200007202 */ /* 0x000fce0000000f00 */
.L_x_25:
[----:B------:R-:W-:Y:S05]  /*1320*/  BSYNC.RECONVERGENT B4 ;  /* 0x0000000000047941 */ /* 0x000fea0003800200 */
.L_x_24:
[----:B------:R-:W0:Y:S01]  /*1330*/  MUFU.RCP R2, R5 ;  /* 0x0000000500027308 */ /* 0x000e220000001000 */
[----:B------:R-:W-:Y:S01]  /*1340*/  FFMA R61, R63, 0.5, -R4 ;  /* 0x3f0000003f3d7823 */ /* 0x000fe20000000804 */
[----:B------:R-:W-:Y:S06]  /*1350*/  BSSY.RECONVERGENT B4, `(.L_x_26) ;  /* 0x000000b000047945 */ /* 0x000fec0003800200 */
        /* <DEDUP_REMOVED lines=10> */
.L_x_27:
[----:B------:R-:W-:Y:S05]  /*1400*/  BSYNC.RECONVERGENT B4 ;  /* 0x0000000000047941 */ /* 0x000fea0003800200 */
.L_x_26:
[C---:B------:R-:W-:Y:S01]  /*1410*/  FSETP.GT.AND P1, PT, R0.reuse, 0.0010000000474974513054, PT ;  /* 0x3a83126f0000780b */ /* 0x040fe20003f24000 */
[----:B------:R-:W-:Y:S01]  /*1420*/  BSSY.RELIABLE B0, `(.L_x_28) ;  /* 0x0000008000007945 */ /* 0x000fe20003800100 */
[----:B------:R-:W-:-:S13]  /*1430*/  FSETP.LT.AND P2, PT, R0, 3.40282346638528859812e+38, PT ;  /* 0x7f7fffff0000780b */ /* 0x000fda0003f41000 */
[----:B------:R-:W-:Y:S05]  /*1440*/  @P1 BRA P2, `(.L_x_29) ;  /* 0x0000000000141947 */ /* 0x000fea0001000000 */
[----:B------:R-:W-:-:S04]  /*1450*/  FSETP.GT.AND P1, PT, R2, 0.0010000000474974513054, PT ;  /* 0x3a83126f0200780b */ /* 0x000fc80003f24000 */
[----:B------:R-:W-:-:S13]  /*1460*/  FSETP.GEU.OR P1, PT, R2, 3.40282346638528859812e+38, !P1 ;  /* 0x7f7fffff0200780b */ /* 0x000fda0004f2e400 */
[----:B------:R-:W-:Y:S05]  /*1470*/  @P1 BREAK.RELIABLE B0 ;  /* 0x0000000000001942 */ /* 0x000fea0003800100 */
[----:B------:R-:W-:Y:S05]  /*1480*/  @P1 BRA `(.L_x_7) ;  /* 0x00000000006c1947 */ /* 0x000fea0003800000 */
[----:B------:R-:W-:-:S07]  /*1490*/  MOV R0, R2 ;  /* 0x0000000200007202 */ /* 0x000fce0000000f00 */
.L_x_29:
[----:B------:R-:W-:Y:S05]  /*14a0*/  BSYNC.RELIABLE B0 ;  /* 0x0000000000007941 */ /* 0x000fea0003800100 */
.L_x_28:
[----:B------:R-:W-:Y:S01]  /*14b0*/  IADD3 R2, PT, PT, R6, 0x1800000, RZ ;  /* 0x0180000006027810 */ /* 0x000fe20007ffe0ff */
[-C--:B------:R-:W-:Y:S01]  /*14c0*/  FFMA R31, R20, R0.reuse, R29 ;  /* 0x00000000141f7223 */ /* 0x080fe2000000001d */
[-C--:B------:R-:W-:Y:S01]  /*14d0*/  FFMA R40, R19, R0.reuse, R28 ;  /* 0x0000000013287223 */ /* 0x080fe2000000001c */
[----:B------:R-:W-:Y:S01]  /*14e0*/  FFMA R42, R18, R0, R27 ;  /* 0x00000000122a7223 */ /* 0x000fe2000000001b */
[----:B------:R-:W-:Y:S01]  /*14f0*/  LOP3.LUT R2, R2, 0x7f800000, RZ, 0xc0, !PT ;  /* 0x7f80000002027812 */ /* 0x000fe200078ec0ff */
[----:B------:R-:W-:Y:S01]  /*1500*/  FADD R33, -R8, R31 ;  /* 0x0000001f08217221 */ /* 0x000fe20000000100 */
[----:B------:R-:W-:Y:S01]  /*1510*/  FADD R41, -R9, R40 ;  /* 0x0000002809297221 */ /* 0x000fe20000000100 */
[----:B------:R-:W-:Y:S01]  /*1520*/  FADD R43, -R7, R42 ;  /* 0x0000002a072b7221 */ /* 0x000fe20000000100 */
[----:B------:R-:W-:-:S13]  /*1530*/  ISETP.GT.U32.AND P1, PT, R2, 0x1ffffff, PT ;  /* 0x01ffffff0200780c */ /* 0x000fda0003f24070 */
[----:B------:R-:W-:Y:S05]  /*1540*/  @P1 BRA `(.L_x_30) ;  /* 0x0000000000141947 */ /* 0x000fea0003800000 */
[----:B------:R-:W-:Y:S02]  /*1550*/  MOV R2, R6 ;  /* 0x0000000600027202 */ /* 0x000fe40000000f00 */
[----:B------:R-:W-:-:S07]  /*1560*/  MOV R56, 0x1580 ;  /* 0x0000158000387802 */ /* 0x000fce0000000f00 */
[----:B------:R-:W-:Y:S05]  /*1570*/  CALL.REL.NOINC `($__internal_0_$__cuda_sm20_rcp_rn_f32_slowpath) ;  /* 0x0000005c00687944 */ /* 0x000fea0003c00000 */
[----:B------:R-:W-:Y:S01]  /*1580*/  MOV R2, R55 ;  /* 0x0000003700027202 */ /* 0x000fe20000000f00 */
[----:B------:R-:W-:Y:S06]  /*1590*/  BRA `(.L_x_31) ;  /* 0x0000000000107947 */ /* 0x000fec0003800000 */
.L_x_30:
[----:B------:R-:W0:Y:S02]  /*15a0*/  MUFU.RCP R3, R6 ;  /* 0x0000000600037308 */ /* 0x000e240000001000 */
[----:B0-----:R-:W-:-:S04]  /*15b0*/  FFMA R2, R6, R3, -1 ;  /* 0xbf80000006027423 */ /* 0x001fc80000000003 */
[----:B------:R-:W-:-:S04]  /*15c0*/  FADD.FTZ R2, -R2, -RZ ;  /* 0x800000ff02027221 */ /* 0x000fc80000010100 */
[----:B------:R-:W-:-:S07]  /*15d0*/  FFMA R2, R3, R2, R3 ;  /* 0x0000000203027223 */ /* 0x000fce0000000003 */
.L_x_31:
[-C--:B------:R-:W-:Y:S01]  /*15e0*/  FMUL R33, R33, R2.reuse ;  /* 0x0000000221217220 */ /* 0x080fe20000400000 */
[-C--:B------:R-:W-:Y:S01]  /*15f0*/  FMUL R41, R41, R2.reuse ;  /* 0x0000000229297220 */ /* 0x080fe20000400000 */
[----:B------:R-:W-:Y:S01]  /*1600*/  FMUL R43, R43, R2 ;  /* 0x000000022b2b7220 */ /* 0x000fe20000400000 */
[----:B------:R-:W-:Y:S02]  /*1610*/  MOV R3, R0 ;  /* 0x0000000000037202 */ /* 0x000fe40000000f00 */
[----:B------:R-:W-:Y:S02]  /*1620*/  MOV R44, R11 ;  /* 0x0000000b002c7202 */ /* 0x000fe40000000f00 */
[----:B------:R-:W-:-:S07]  /*1630*/  MOV R45, R10 ;  /* 0x0000000a002d7202 */ /* 0x000fce0000000f00 */
.L_x_7:
[----:B------:R-:W-:Y:S05]  /*1640*/  BSYNC.RECONVERGENT B3 ;  /* 0x0000000000037941 */ /* 0x000fea0003800200 */
.L_x_6:
[----:B------:R-:W-:Y:S02]  /*1650*/  FSETP.GEU.AND P1, PT, R3, R12, PT ;  /* 0x0000000c0300720b */ /* 0x000fe40003f2e000 */
[----:B------:R-:W-:Y:S02]  /*1660*/  IADD3 R34, P3, PT, R34, 0x28, RZ ;  /* 0x0000002822227810 */ /* 0x000fe40007f7e0ff */
[----:B------:R-:W-:Y:S02]  /*1670*/  IADD3 R11, P2, PT, R11, 0x28, RZ ;  /* 0x000000280b0b7810 */ /* 0x000fe40007f5e0ff */
[----:B------:R-:W-:Y:S02]  /*1680*/  IADD3.X R35, PT, PT, RZ, R35, RZ, P3, !PT ;  /* 0x00000023ff237210 */ /* 0x000fe40001ffe4ff */
[----:B------:R-:W-:-:S05]  /*1690*/  IADD3.X R10, PT, PT, RZ, R10, RZ, P2, !PT ;  /* 0x0000000aff0a7210 */ /* 0x000fca00017fe4ff */
[----:B------:R-:W-:Y:S02]  /*16a0*/  @!P1 MOV R12, R3 ;  /* 0x00000003000c9202 */ /* 0x000fe40000000f00 */
[----:B------:R-:W-:Y:S02]  /*16b0*/  @!P1 MOV R46, R31 ;  /* 0x0000001f002e9202 */ /* 0x000fe40000000f00 */
[----:B------:R-:W-:Y:S02]  /*16c0*/  @!P1 MOV R47, R40 ;  /* 0x00000028002f9202 */ /* 0x000fe40000000f00 */
[----:B------:R-:W-:Y:S02]  /*16d0*/  @!P1 MOV R48, R42 ;  /* 0x0000002a00309202 */ /* 0x000fe40000000f00 */
[----:B------:R-:W-:Y:S02]  /*16e0*/  @!P1 MOV R49, R33 ;  /* 0x0000002100319202 */ /* 0x000fe40000000f00 */
[----:B------:R-:W-:-:S02]  /*16f0*/  @!P1 MOV R50, R41 ;  /* 0x0000002900329202 */ /* 0x000fc40000000f00 */
[----:B------:R-:W-:Y:S02]  /*1700*/  @!P1 MOV R51, R43 ;  /* 0x0000002b00339202 */ /* 0x000fe40000000f00 */
[----:B------:R-:W-:Y:S02]  /*1710*/  @!P1 MOV R38, R44 ;  /* 0x0000002c00269202 */ /* 0x000fe40000000f00 */
[----:B------:R-:W-:Y:S01]  /*1720*/  @!P1 MOV R39, R45 ;  /* 0x0000002d00279202 */ /* 0x000fe20000000f00 */
[----:B------:R-:W-:Y:S06]  /*1730*/  @P0 BRA `(.L_x_32) ;  /* 0xfffffff000480947 */ /* 0x000fec000383ffff */
[----:B------:R-:W-:-:S13]  /*1740*/  FSETP.LT.AND P0, PT, R12, 3.40282346638528859812e+38, PT ;  /* 0x7f7fffff0c00780b */ /* 0x000fda0003f01000 */
.L_x_5:
[----:B------:R-:W-:Y:S04]  /*1750*/  BSSY.RECONVERGENT B3, `(.L_x_33) ;  /* 0x00005af000037945 */ /* 0x000fe80003800200 */
[----:B------:R-:W-:Y:S05]  /*1760*/  @!P0 BRA `(.L_x_34) ;  /* 0x00000050003c8947 */ /* 0x000fea0003800000 */
[----:B------:R-:W2:Y:S02]  /*1770*/  LDG.E R0, desc[UR6][R38.64+0x14] ;  /* 0x0000140626007981 */ /* 0x000ea4000c1e1900 */
[----:B--2---:R-:W-:-:S13]  /*1780*/  ISETP.NE.AND P0, PT, R0, 0x3, PT ;  /* 0x000000030000780c */ /* 0x004fda0003f05270 */
[----:B------:R-:W-:Y:S05]  /*1790*/  @!P0 BRA `(.L_x_35) ;  /* 0x0000001c00988947 */ /* 0x000fea0003800000 */
[----:B------:R-:W-:Y:S01]  /*17a0*/  ISETP.NE.AND P1, PT, R0, 0x2, PT ;  /* 0x000000020000780c */ /* 0x000fe20003f25270 */
[----:B------:R-:W-:Y:S01]  /*17b0*/  HFMA2 R21, -RZ, RZ, 0, 0 ;  /* 0x00000000ff157431 */ /* 0x000fe200000001ff */
[----:B------:R-:W-:Y:S01]  /*17c0*/  PLOP3.LUT P0, PT, PT, PT, PT, 0x8, 0x80 ;  /* 0x000000000080781c */ /* 0x000fe20003f0e170 */
[----:B------:R-:W-:Y:S01]  /*17d0*/  HFMA2 R25, -RZ, RZ, 0, 0 ;  /* 0x00000000ff197431 */ /* 0x000fe200000001ff */
[----:B------:R-:W-:-:S09]  /*17e0*/  MOV R22, RZ ;  /* 0x000000ff00167202 */ /* 0x000fd20000000f00 */
[----:B------:R-:W-:Y:S05]  /*17f0*/  @!P1 BRA `(.L_x_36) ;  /* 0x0000000800849947 */ /* 0x000fea0003800000 */
[----:B------:R-:W-:-:S13]  /*1800*/  ISETP.NE.AND P1, PT, R0, 0x1, PT ;  /* 0x000000010000780c */ /* 0x000fda0003f25270 */
[----:B------:R-:W-:Y:S05]  /*1810*/  @P1 BRA `(.L_x_37) ;  /* 0x0000005800881947 */ /* 0x000fea0003800000 */
[----:B------:R-:W0:Y:S02]  /*1820*/  LDC.64 R2, c[0x0][0x3a0] ;  /* 0x0000e800ff027b82 */ /* 0x000e240000000a00 */
[----:B0-----:R-:W-:-:S03]  /*1830*/  IMAD.WIDE.U32 R2, R30, 0x4, R2 ;  /* 0x000000041e027825 */ /* 0x001fc600078e0002 */
[----:B------:R-:W-:-:S04]  /*1840*/  LEA R2, P0, R24, R2, 0x2 ;  /* 0x0000000218027211 */ /* 0x000fc800078010ff */
[----:B------:R-:W-:-:S05]  /*1850*/  LEA.HI.X R3, R24, R3, R23, 0x2, P0 ;  /* 0x0000000318037211 */ /* 0x000fca00000f1417 */
[----:B------:R-:W2:Y:S04]  /*1860*/  LDG.E R6, desc[UR6][R2.64+0x4] ;  /* 0x0000040602067981 */ /* 0x000ea8000c1e1900 */
[----:B------:R-:W3:Y:S04]  /*1870*/  LDG.E R7, desc[UR6][R2.64] ;  /* 0x0000000602077981 */ /* 0x000ee8000c1e1900 */
[----:B------:R0:W4:Y:S01]  /*1880*/  LDG.E R5, desc[UR6][R2.64+0x8] ;  /* 0x0000080602057981 */ /* 0x000122000c1e1900 */
[----:B------:R-:W-:Y:S01]  /*1890*/  IADD3 R24, P1, PT, R24, 0x3, RZ ;  /* 0x0000000318187810 */ /* 0x000fe20007f3e0ff */
[----:B------:R-:W-:Y:S01]  /*18a0*/  BSSY.RECONVERGENT B4, `(.L_x_38) ;  /* 0x0000016000047945 */ /* 0x000fe20003800200 */
[----:B------:R-:W-:-:S02]  /*18b0*/  FADD R4, R46, R49 ;  /* 0x000000312e047221 */ /* 0x000fc40000000000 */
[----:B------:R-:W-:Y:S01]  /*18c0*/  IADD3.X R23, PT, PT, RZ, R23, RZ, P1, !PT ;  /* 0x00000017ff177210 */ /* 0x000fe20000ffe4ff */
[----:B0-----:R-:W-:Y:S01]  /*18d0*/  FADD R3, R47, R50 ;  /* 0x000000322f037221 */ /* 0x001fe20000000000 */
[----:B--2---:R-:W-:-:S04]  /*18e0*/  FMUL R0, R6, R6 ;  /* 0x0000000606007220 */ /* 0x004fc80000400000 */
[----:B---3--:R-:W-:-:S04]  /*18f0*/  FFMA R0, R7, R7, R0 ;  /* 0x0000000707007223 */ /* 0x008fc80000000000 */
[----:B----4-:R-:W-:-:S05]  /*1900*/  FFMA R9, R5, R5, R0 ;  /* 0x0000000505097223 */ /* 0x010fca0000000000 */
        /* <DEDUP_REMOVED lines=9> */
[----:B------:R-:W-:Y:S01]  /*19a0*/  FADD R0, R48, R51 ;  /* 0x0000003330007221 */ /* 0x000fe20000000000 */
[----:B-1----:R-:W-:Y:S06]  /*19b0*/  @!P0 BRA `(.L_x_39) ;  /* 0x0000000000108947 */ /* 0x002fec0003800000 */
[----:B------:R-:W-:Y:S02]  /*19c0*/  MOV R61, R9 ;  /* 0x00000009003d7202 */ /* 0x000fe40000000f00 */
[----:B------:R-:W-:Y:S02]  /*19d0*/  MOV R60, R8 ;  /* 0x00000008003c7202 */ /* 0x000fe40000000f00 */
[----:B------:R-:W-:-:S07]  /*19e0*/  MOV R32, 0x1a00 ;  /* 0x00001a0000207802 */ /* 0x000fce0000000f00 */
[----:B------:R-:W-:Y:S05]  /*19f0*/  CALL.REL.NOINC `($__internal_1_$__cuda_sm3x_div_rn_noftz_f32_slowpath) ;  /* 0x0000005c00187944 */ /* 0x000fea0003c00000 */
.L_x_39:
[----:B------:R-:W-:Y:S05]  /*1a00*/  BSYNC.RECONVERGENT B4 ;  /* 0x0000000000047941 */ /* 0x000fea0003800200 */
.L_x_38:
        /* <DEDUP_REMOVED lines=15> */
.L_x_41:
[----:B------:R-:W-:Y:S05]  /*1b00*/  BSYNC.RECONVERGENT B4 ;  /* 0x0000000000047941 */ /* 0x000fea0003800200 */
.L_x_40:
        /* <DEDUP_REMOVED lines=15> */
.L_x_43:
[----:B------:R-:W-:Y:S05]  /*1c00*/  BSYNC.RECONVERGENT B4 ;  /* 0x0000000000047941 */ /* 0x000fea0003800200 */
.L_x_42:
        /* <DEDUP_REMOVED lines=15> */
.L_x_45:
[----:B------:R-:W-:Y:S05]  /*1d00*/  BSYNC.RECONVERGENT B4 ;  /* 0x0000000000047941 */ /* 0x000fea0003800200 */
.L_x_44:
        /* <DEDUP_REMOVED lines=15> */
.L_x_47:
[----:B------:R-:W-:Y:S05]  /*1e00*/  BSYNC.RECONVERGENT B4 ;  /* 0x0000000000047941 */ /* 0x000fea0003800200 */
.L_x_46:
        /* <DEDUP_REMOVED lines=15> */
.L_x_49:
[----:B------:R-:W-:Y:S05]  /*1f00*/  BSYNC.RECONVERGENT B4 ;  /* 0x0000000000047941 */ /* 0x000fea0003800200 */
.L_x_48:
        /* <DEDUP_REMOVED lines=15> */
.L_x_51:
[----:B------:R-:W-:Y:S05]  /*2000*/  BSYNC.RECONVERGENT B4 ;  /* 0x0000000000047941 */ /* 0x000fea0003800200 */
.L_x_50:
        /* <DEDUP_REMOVED lines=15> */
.L_x_53:
[----:B------:R-:W-:Y:S05]  /*2100*/  BSYNC.RECONVERGENT B4 ;  /* 0x0000000000047941 */ /* 0x000fea0003800200 */
.L_x_52:
[----:B------:R1:W5:Y:S04]  /*2110*/  LDG.E R10, desc[UR6][R38.64] ;  /* 0x00000006260a7981 */ /* 0x000368000c1e1900 */
[----:B------:R1:W5:Y:S04]  /*2120*/  LDG.E R9, desc[UR6][R38.64+0x4] ;  /* 0x0000040626097981 */ /* 0x000368000c1e1900 */
[----:B------:R1:W5:Y:S01]  /*2130*/  LDG.E R12, desc[UR6][R38.64+0x8] ;  /* 0x00000806260c7981 */ /* 0x000362000c1e1900 */
[----:B------:R-:W-:-:S04]  /*2140*/  FADD R2, R8, R2 ;  /* 0x0000000208027221 */ /* 0x000fc80000000000 */
[----:B------:R-:W-:-:S05]  /*2150*/  FMUL R2, R2, 0.5 ;  /* 0x3f00000002027820 */ /* 0x000fca0000400000 */
[----:B------:R-:W-:-:S13]  /*2160*/  FSETP.GT.AND P0, PT, R2, 0.5, PT ;  /* 0x3f0000000200780b */ /* 0x000fda0003f04000 */
[----:B------:R-:W-:Y:S01]  /*2170*/  @P0 FMUL R7, R7, 0.5 ;  /* 0x3f00000007070820 */ /* 0x000fe20000400000 */
[----:B------:R-:W-:Y:S01]  /*2180*/  @P0 FMUL R6, R6, 0.5 ;  /* 0x3f00000006060820 */ /* 0x000fe20000400000 */
[----:B------:R-:W-:Y:S02]  /*2190*/  @P0 FMUL R5, R5, 0.5 ;  /* 0x3f00000005050820 */ /* 0x000fe40000400000 */
[----:B------:R-:W-:Y:S01]  /*21a0*/  FADD R7, R4, R7 ;  /* 0x0000000704077221 */ /* 0x000fe20000000000 */
[----:B------:R-:W-:Y:S01]  /*21b0*/  FADD R6, R3, R6 ;  /* 0x0000000603067221 */ /* 0x000fe20000000000 */
[----:B------:R-:W-:Y:S02]  /*21c0*/  FADD R5, R0, R5 ;  /* 0x0000000500057221 */ /* 0x000fe40000000000 */
[----:B------:R-:W-:Y:S01]  /*21d0*/  FADD R20, -R46, R7 ;  /* 0x000000072e147221 */ /* 0x000fe20000000100 */
[----:B------:R-:W-:Y:S01]  /*21e0*/  FADD R19, -R47, R6 ;  /* 0x000000062f137221 */ /* 0x000fe20000000100 */
[----:B------:R-:W-:Y:S01]  /*21f0*/  FADD R18, -R48, R5 ;  /* 0x0000000530127221 */ /* 0x000fe20000000100 */
[----:B-1----:R-:W-:Y:S06]  /*2200*/  BRA `(.L_x_54) ;  /* 0x0000004400747947 */ /* 0x002fec0003800000 */
.L_x_36:
[----:B------:R-:W-:Y:S01]  /*2210*/  FMUL R0, R20, R20 ;  /* 0x0000001414007220 */ /* 0x000fe20000400000 */
[----:B------:R-:W-:Y:S03]  /*2220*/  BSSY.RECONVERGENT B4, `(.L_x_55) ;  /* 0x0000011000047945 */ /* 0x000fe60003800200 */
[----:B------:R-:W-:-:S04]  /*2230*/  FFMA R3, R19, R19, R0 ;  /* 0x0000001313037223 */ /* 0x000fc80000000000 */
[----:B------:R-:W-:-:S05]  /*2240*/  FFMA R3, R18, R18, R3 ;  /* 0x0000001212037223 */ /* 0x000fca0000000003 */
        /* <DEDUP_REMOVED lines=14> */
.L_x_56:
[----:B------:R-:W-:Y:S05]  /*2330*/  BSYNC.RECONVERGENT B4 ;  /* 0x0000000000047941 */ /* 0x000fea0003800200 */
.L_x_55:
        /* <DEDUP_REMOVED lines=15> */
.L_x_58:
[----:B------:R-:W-:Y:S05]  /*2430*/  BSYNC.RECONVERGENT B4 ;  /* 0x0000000000047941 */ /* 0x000fea0003800200 */
.L_x_57:
        /* <DEDUP_REMOVED lines=15> */
.L_x_60:
[----:B------:R-:W-:Y:S05]  /*2530*/  BSYNC.RECONVERGENT B4 ;  /* 0x0000000000047941 */ /* 0x000fea0003800200 */
.L_x_59:
        /* <DEDUP_REMOVED lines=15> */
.L_x_62:
[----:B------:R-:W-:Y:S05]  /*2630*/  BSYNC.RECONVERGENT B4 ;  /* 0x0000000000047941 */ /* 0x000fea0003800200 */
.L_x_61:
        /* <DEDUP_REMOVED lines=15> */
.L_x_64:
[----:B------:R-:W-:Y:S05]  /*2730*/  BSYNC.RECONVERGENT B4 ;  /* 0x0000000000047941 */ /* 0x000fea0003800200 */
.L_x_63:
        /* <DEDUP_REMOVED lines=15> */
.L_x_66:
[----:B------:R-:W-:Y:S05]  /*2830*/  BSYNC.RECONVERGENT B4 ;  /* 0x0000000000047941 */ /* 0x000fea0003800200 */
.L_x_65:
        /* <DEDUP_REMOVED lines=15> */
.L_x_68:
[----:B------:R-:W-:Y:S05]  /*2930*/  BSYNC.RECONVERGENT B4 ;  /* 0x0000000000047941 */ /* 0x000fea0003800200 */
.L_x_67:
        /* <DEDUP_REMOVED lines=15> */
.L_x_70:
[----:B------:R-:W-:Y:S05]  /*2a30*/  BSYNC.RECONVERGENT B4 ;  /* 0x0000000000047941 */ /* 0x000fea0003800200 */
.L_x_69:
[----:B------:R-:W-:Y:S01]  /*2a40*/  FADD R2, R0, R2 ;  /* 0x0000000200027221 */ /* 0x000fe20000000000 */
[----:B------:R-:W-:Y:S03]  /*2a50*/  BSSY.RECONVERGENT B0, `(.L_x_71) ;  /* 0x000000e000007945 */ /* 0x000fe60003800200 */
[----:B------:R-:W-:-:S05]  /*2a60*/  FMUL R2, R2, 0.5 ;  /* 0x3f00000002027820 */ /* 0x000fca0000400000 */
[----:B------:R-:W-:-:S04]  /*2a70*/  IADD3 R0, PT, PT, R2, 0x1800000, RZ ;  /* 0x0180000002007810 */ /* 0x000fc80007ffe0ff */
[----:B------:R-:W-:-:S04]  /*2a80*/  LOP3.LUT R0, R0, 0x7f800000, RZ, 0xc0, !PT ;  /* 0x7f80000000007812 */ /* 0x000fc800078ec0ff */
[----:B------:R-:W-:-:S13]  /*2a90*/  ISETP.GT.U32.AND P1, PT, R0, 0x1ffffff, PT ;  /* 0x01ffffff0000780c */ /* 0x000fda0003f24070 */
[----:B------:R-:W-:Y:S05]  /*2aa0*/  @P1 BRA `(.L_x_72) ;  /* 0x0000000000101947 */ /* 0x000fea0003800000 */
[----:B------:R-:W-:-:S07]  /*2ab0*/  MOV R56, 0x2ad0 ;  /* 0x00002ad000387802 */ /* 0x000fce0000000f00 */
[----:B------:R-:W-:Y:S05]  /*2ac0*/  CALL.REL.NOINC `($__internal_0_$__cuda_sm20_rcp_rn_f32_slowpath) ;  /* 0x0000004800147944 */ /* 0x000fea0003c00000 */
[----:B------:R-:W-:Y:S01]  /*2ad0*/  MOV R11, R55 ;  /* 0x00000037000b7202 */ /* 0x000fe20000000f00 */
[----:B------:R-:W-:Y:S06]  /*2ae0*/  BRA `(.L_x_73) ;  /* 0x0000000000107947 */ /* 0x000fec0003800000 */
.L_x_72:
[----:B------:R-:W0:Y:S02]  /*2af0*/  MUFU.RCP R11, R2 ;  /* 0x00000002000b7308 */ /* 0x000e240000001000 */
[----:B0-----:R-:W-:-:S04]  /*2b00*/  FFMA R0, R2, R11, -1 ;  /* 0xbf80000002007423 */ /* 0x001fc8000000000b */
[----:B------:R-:W-:-:S04]  /*2b10*/  FADD.FTZ R0, -R0, -RZ ;  /* 0x800000ff00007221 */ /* 0x000fc80000010100 */
[----:B------:R-:W-:-:S07]  /*2b20*/  FFMA R11, R11, R0, R11 ;  /* 0x000000000b0b7223 */ /* 0x000fce000000000b */
.L_x_73:
[----:B------:R-:W-:Y:S05]  /*2b30*/  BSYNC.RECONVERGENT B0 ;  /* 0x0000000000007941 */ /* 0x000fea0003800200 */
.L_x_71:
[----:B------:R-:W0:Y:S02]  /*2b40*/  LDC.64 R2, c[0x0][0x3a0] ;  /* 0x0000e800ff027b82 */ /* 0x000e240000000a00 */
[----:B0-----:R-:W-:-:S03]  /*2b50*/  IMAD.WIDE.U32 R2, R30, 0x4, R2 ;  /* 0x000000041e027825 */ /* 0x001fc600078e0002 */
[----:B------:R-:W-:-:S04]  /*2b60*/  LEA R4, P1, R24, R2, 0x2 ;  /* 0x0000000218047211 */ /* 0x000fc800078210ff */
[----:B------:R-:W-:-:S05]  /*2b70*/  LEA.HI.X R5, R24, R3, R23, 0x2, P1 ;  /* 0x0000000318057211 */ /* 0x000fca00008f1417 */
[----:B------:R-:W2:Y:S04]  /*2b80*/  LDG.E R8, desc[UR6][R4.64+0x4] ;  /* 0x0000040604087981 */ /* 0x000ea8000c1e1900 */
[----:B------:R-:W3:Y:S04]  /*2b90*/  LDG.E R9, desc[UR6][R4.64] ;  /* 0x0000000604097981 */ /* 0x000ee8000c1e1900 */
[----:B------:R-:W4:Y:S01]  /*2ba0*/  LDG.E R7, desc[UR6][R4.64+0x8] ;  /* 0x0000080604077981 */ /* 0x000f22000c1e1900 */
[-C--:B------:R-:W-:Y:S01]  /*2bb0*/  FMUL R13, R19, R11.reuse ;  /* 0x0000000b130d7220 */ /* 0x080fe20000400000 */
[-C--:B------:R-:W-:Y:S01]  /*2bc0*/  FMUL R6, R20, R11.reuse ;  /* 0x0000000b14067220 */ /* 0x080fe20000400000 */
[----:B------:R-:W-:Y:S01]  /*2bd0*/  FMUL R2, R18, R11 ;  /* 0x0000000b12027220 */ /* 0x000fe20000400000 */
[----:B------:R-:W-:Y:S01]  /*2be0*/  IADD3 R24, P2, PT, R24, 0x3, RZ ;  /* 0x0000000318187810 */ /* 0x000fe20007f5e0ff */
[----:B------:R-:W-:Y:S01]  /*2bf0*/  FMUL R10, R50, R13 ;  /* 0x0000000d320a7220 */ /* 0x000fe20000400000 */
[----:B------:R-:W-:Y:S02]  /*2c00*/  BSSY.RECONVERGENT B4, `(.L_x_74) ;  /* 0x0000019000047945 */ /* 0x000fe40003800200 */
[----:B------:R-:W-:Y:S01]  /*2c10*/  IADD3.X R23, PT, PT, RZ, R23, RZ, P2, !PT ;  /* 0x00000017ff177210 */ /* 0x000fe200017fe4ff */
[----:B------:R-:W-:-:S04]  /*2c20*/  FFMA R10, R49, R6, R10 ;  /* 0x00000006310a7223 */ /* 0x000fc8000000000a */
[----:B------:R-:W-:Y:S01]  /*2c30*/  FFMA R10, R51, R2, R10 ;  /* 0x00000002330a7223 */ /* 0x000fe2000000000a */
        /* <DEDUP_REMOVED lines=8> */
[----:B------:R-:W-:Y:S01]  /*2cc0*/  FFMA R12, R35, R4, R35 ;  /* 0x00000004230c7223 */ /* 0x000fe20000000023 */
[----:B------:R-:W-:-:S03]  /*2cd0*/  FADD R4, R10, R10 ;  /* 0x0000000a0a047221 */ /* 0x000fc60000000000 */
[----:B------:R-:W-:Y:S01]  /*2ce0*/  FFMA R11, R3, R12, RZ ;  /* 0x0000000c030b7223 */ /* 0x000fe200000000ff */
[-C--:B------:R-:W-:Y:S01]  /*2cf0*/  FFMA R6, -R49, R4.reuse, R6 ;  /* 0x0000000431067223 */ /* 0x080fe20000000106 */
[-C--:B------:R-:W-:Y:S01]  /*2d00*/  FFMA R5, -R50, R4.reuse, R13 ;  /* 0x0000000432057223 */ /* 0x080fe2000000010d */
[----:B------:R-:W-:Y:S01]  /*2d10*/  FFMA R4, -R51, R4, R2 ;  /* 0x0000000433047223 */ /* 0x000fe20000000102 */
[----:B------:R-:W-:-:S04]  /*2d20*/  FFMA R10, -R0, R11, R3 ;  /* 0x0000000b000a7223 */ /* 0x000fc80000000103 */
[----:B------:R-:W-:Y:S01]  /*2d30*/  FFMA R2, R12, R10, R11 ;  /* 0x0000000a0c027223 */ /* 0x000fe2000000000b */
[----:B-1----:R-:W-:Y:S06]  /*2d40*/  @!P1 BRA `(.L_x_75) ;  /* 0x0000000000109947 */ /* 0x002fec0003800000 */
[----:B------:R-:W-:Y:S02]  /*2d50*/  MOV R61, R3 ;  /* 0x00000003003d7202 */ /* 0x000fe40000000f00 */
[----:B------:R-:W-:Y:S02]  /*2d60*/  MOV R60, R0 ;  /* 0x00000000003c7202 */ /* 0x000fe40000000f00 */
[----:B------:R-:W-:-:S07]  /*2d70*/  MOV R32, 0x2d90 ;  /* 0x00002d9000207802 */ /* 0x000fce0000000f00 */
[----:B------:R-:W-:Y:S05]  /*2d80*/  CALL.REL.NOINC `($__internal_1_$__cuda_sm3x_div_rn_noftz_f32_slowpath) ;  /* 0x0000004800347944 */ /* 0x000fea0003c00000 */
.L_x_75:
[----:B------:R-:W-:Y:S05]  /*2d90*/  BSYNC.RECONVERGENT B4 ;  /* 0x0000000000047941 */ /* 0x000fea0003800200 */
.L_x_74:
        /* <DEDUP_REMOVED lines=15> */
.L_x_77:
[----:B------:R-:W-:Y:S05]  /*2e90*/  BSYNC.RECONVERGENT B4 ;  /* 0x0000000000047941 */ /* 0x000fea0003800200 */
.L_x_76:
        /* <DEDUP_REMOVED lines=15> */
.L_x_79:
[----:B------:R-:W-:Y:S05]  /*2f90*/  BSYNC.RECONVERGENT B4 ;  /* 0x0000000000047941 */ /* 0x000fea0003800200 */
.L_x_78:
        /* <DEDUP_REMOVED lines=15> */
.L_x_81:
[----:B------:R-:W-:Y:S05]  /*3090*/  BSYNC.RECONVERGENT B4 ;  /* 0x0000000000047941 */ /* 0x000fea0003800200 */
.L_x_80:
        /* <DEDUP_REMOVED lines=15> */
.L_x_83:
[----:B------:R-:W-:Y:S05]  /*3190*/  BSYNC.RECONVERGENT B4 ;  /* 0x0000000000047941 */ /* 0x000fea0003800200 */
.L_x_82:
        /* <DEDUP_REMOVED lines=15> */
.L_x_85:
[----:B------:R-:W-:Y:S05]  /*3290*/  BSYNC.RECONVERGENT B4 ;  /* 0x0000000000047941 */ /* 0x000fea0003800200 */
.L_x_84:
        /* <DEDUP_REMOVED lines=15> */
.L_x_87:
[----:B------:R-:W-:Y:S05]  /*3390*/  BSYNC.RECONVERGENT B4 ;  /* 0x0000000000047941 */ /* 0x000fea0003800200 */
.L_x_86:
        /* <DEDUP_REMOVED lines=15> */
.L_x_89:
[----:B------:R-:W-:Y:S05]  /*3490*/  BSYNC.RECONVERGENT B4 ;  /* 0x0000000000047941 */ /* 0x000fea0003800200 */
.L_x_88:
[----:B------:R-:W2:Y:S01]  /*34a0*/  LDG.E R3, desc[UR6][R38.64+0xc] ;  /* 0x00000c0626037981 */ /* 0x000ea2000c1e1900 */
[----:B------:R-:W-:-:S04]  /*34b0*/  FADD R2, R0, R2 ;  /* 0x0000000200027221 */ /* 0x000fc80000000000 */
[----:B------:R-:W-:-:S05]  /*34c0*/  FMUL R2, R2, 0.5 ;  /* 0x3f00000002027820 */ /* 0x000fca0000400000 */
[----:B------:R-:W-:-:S13]  /*34d0*/  FSETP.GT.AND P1, PT, R2, 0.5, PT ;  /* 0x3f0000000200780b */ /* 0x000fda0003f24000 */
[----:B------:R-:W-:Y:S01]  /*34e0*/  @P1 FMUL R8, R8, 0.5 ;  /* 0x3f00000008081820 */ /* 0x000fe20000400000 */
[----:B------:R-:W-:Y:S01]  /*34f0*/  @P1 FMUL R9, R9, 0.5 ;  /* 0x3f00000009091820 */ /* 0x000fe20000400000 */
[----:B------:R-:W-:Y:S02]  /*3500*/  @P1 FMUL R7, R7, 0.5 ;  /* 0x3f00000007071820 */ /* 0x000fe40000400000 */
[-C--:B--2---:R-:W-:Y:S01]  /*3510*/  FFMA R5, R8, R3.reuse, R5 ;  /* 0x0000000308057223 */ /* 0x084fe20000000005 */
[-C--:B------:R-:W-:Y:S01]  /*3520*/  FFMA R6, R9, R3.reuse, R6 ;  /* 0x0000000309067223 */ /* 0x080fe20000000006 */
[----:B------:R-:W-:Y:S02]  /*3530*/  FFMA R4, R7, R3, R4 ;  /* 0x0000000307047223 */ /* 0x000fe40000000004 */
[----:B------:R-:W-:-:S04]  /*3540*/  FMUL R0, R50, R5 ;  /* 0x0000000532007220 */ /* 0x000fc80000400000 */
[----:B------:R-:W-:-:S04]  /*3550*/  FFMA R0, R49, R6, R0 ;  /* 0x0000000631007223 */ /* 0x000fc80000000000 */
[----:B------:R-:W-:-:S05]  /*3560*/  FFMA R0, R51, R4, R0 ;  /* 0x0000000433007223 */ /* 0x000fca0000000000 */
[----:B------:R-:W-:-:S13]  /*3570*/  FSETP.GT.AND P1, PT, R0, RZ, PT ;  /* 0x000000ff0000720b */ /* 0x000fda0003f24000 */
[----:B------:R-:W-:Y:S05]  /*3580*/  @!P1 BRA `(.L_x_37) ;  /* 0x0000003c002c9947 */ /* 0x000fea0003800000 */
[----:B------:R0:W5:Y:S04]  /*3590*/  LDG.E R10, desc[UR6][R38.64] ;  /* 0x00000006260a7981 */ /* 0x000168000c1e1900 */
[----:B------:R0:W5:Y:S04]  /*35a0*/  LDG.E R9, desc[UR6][R38.64+0x4] ;  /* 0x0000040626097981 */ /* 0x000168000c1e1900 */
[----:B------:R0:W5:Y:S01]  /*35b0*/  LDG.E R12, desc[UR6][R38.64+0x8] ;  /* 0x00000806260c7981 */ /* 0x000162000c1e1900 */
[----:B------:R-:W-:Y:S02]  /*35c0*/  MOV R20, R6 ;  /* 0x0000000600147202 */ /* 0x000fe40000000f00 */
[----:B------:R-:W-:-:S02]  /*35d0*/  MOV R19, R5 ;  /* 0x0000000500137202 */ /* 0x000fc40000000f00 */
[----:B------:R-:W-:Y:S01]  /*35e0*/  MOV R18, R4 ;  /* 0x0000000400127202 */ /* 0x000fe20000000f00 */
[----:B------:R-:W-:Y:S06]  /*35f0*/  BRA `(.L_x_54) ;  /* 0x0000003000787947 */ /* 0x000fec0003800000 */
.L_x_35:
[----:B------:R-:W-:Y:S01]  /*3600*/  FMUL R3, R19, R50 ;  /* 0x0000003213037220 */ /* 0x000fe20000400000 */
[----:B------:R-:W-:Y:S03]  /*3610*/  BSSY.RECONVERGENT B4, `(.L_x_90) ;  /* 0x00001c8000047945 */ /* 0x000fe60003800200 */
[----:B------:R-:W-:-:S04]  /*3620*/  FFMA R3, R20, R49, R3 ;  /* 0x0000003114037223 */ /* 0x000fc80000000003 */
[----:B------:R-:W-:-:S05]  /*3630*/  FFMA R3, R18, R51, R3 ;  /* 0x0000003312037223 */ /* 0x000fca0000000003 */
[----:B------:R-:W-:-:S13]  /*3640*/  FSETP.GT.AND P0, PT, R3, RZ, PT ;  /* 0x000000ff0300720b */ /* 0x000fda0003f04000 */
[----:B------:R-:W-:Y:S05]  /*3650*/  @!P0 BRA `(.L_x_91) ;  /* 0x0000001000748947 */ /* 0x000fea0003800000 */
[----:B------:R0:W5:Y:S01]  /*3660*/  LDG.E R8, desc[UR6][R38.64+0x10] ;  /* 0x0000100626087981 */ /* 0x000162000c1e1900 */
[----:B------:R-:W-:Y:S01]  /*3670*/  FMUL R0, R20, R20 ;  /* 0x0000001414007220 */ /* 0x000fe20000400000 */
[----:B------:R-:W-:Y:S01]  /*3680*/  BSSY.RECONVERGENT B5, `(.L_x_92) ;  /* 0x0000014000057945 */ /* 0x000fe20003800200 */
[----:B------:R-:W-:Y:S01]  /*3690*/  FADD R11, -R49, -RZ ;  /* 0x800000ff310b7221 */ /* 0x000fe20000000100 */
[----:B------:R-:W-:Y:S01]  /*36a0*/  FADD R10, -R50, -RZ ;  /* 0x800000ff320a7221 */ /* 0x000fe20000000100 */
[----:B------:R-:W-:Y:S01]  /*36b0*/  FFMA R5, R19, R19, R0 ;  /* 0x0000001313057223 */ /* 0x000fe20000000000 */
[----:B------:R-:W-:-:S03]  /*36c0*/  FADD R9, -R51, -RZ ;  /* 0x800000ff33097221 */ /* 0x000fc60000000100 */
[----:B------:R-:W-:-:S05]  /*36d0*/  FFMA R5, R18, R18, R5 ;  /* 0x0000001212057223 */ /* 0x000fca0000000005 */
[----:B------:R-:W-:-:S04]  /*36e0*/  IADD3 R0, PT, PT, R5, 0x3f76cf62, RZ ;  /* 0x3f76cf6205007810 */ /* 0x000fc80007ffe0ff */
[----:B------:R-:W-:-:S04]  /*36f0*/  SHF.R.U32.HI R0, RZ, 0x1, R0 ;  /* 0x00000001ff007819 */ /* 0x000fc80000011600 */
[----:B------:R-:W1:Y:S08]  /*3700*/  MUFU.RCP R7, R0 ;  /* 0x0000000000077308 */ /* 0x000e700000001000 */
[----:B------:R-:W2:Y:S01]  /*3710*/  FCHK P0, R5, R0 ;  /* 0x0000000005007302 */ /* 0x000ea20000000000 */
[----:B-1----:R-:W-:-:S04]  /*3720*/  FFMA R2, -R0, R7, 1 ;  /* 0x3f80000000027423 */ /* 0x002fc80000000107 */
[----:B------:R-:W-:-:S04]  /*3730*/  FFMA R2, R7, R2, R7 ;  /* 0x0000000207027223 */ /* 0x000fc80000000007 */
[----:B------:R-:W-:-:S04]  /*3740*/  FFMA R7, R5, R2, RZ ;  /* 0x0000000205077223 */ /* 0x000fc800000000ff */
[----:B------:R-:W-:-:S04]  /*3750*/  FFMA R4, -R0, R7, R5 ;  /* 0x0000000700047223 */ /* 0x000fc80000000105 */
[----:B------:R-:W-:Y:S01]  /*3760*/  FFMA R2, R2, R4, R7 ;  /* 0x0000000402027223 */ /* 0x000fe20000000007 */
[----:B0-2---:R-:W-:Y:S06]  /*3770*/  @!P0 BRA `(.L_x_93) ;  /* 0x0000000000108947 */ /* 0x005fec0003800000 */
[----:B------:R-:W-:Y:S02]  /*3780*/  MOV R61, R5 ;  /* 0x00000005003d7202 */ /* 0x000fe40000000f00 */
[----:B------:R-:W-:Y:S02]  /*3790*/  MOV R60, R0 ;  /* 0x00000000003c7202 */ /* 0x000fe40000000f00 */
[----:B------:R-:W-:-:S07]  /*37a0*/  MOV R32, 0x37c0 ;  /* 0x000037c000207802 */ /* 0x000fce0000000f00 */
[----:B-----5:R-:W-:Y:S05]  /*37b0*/  CALL.REL.NOINC `($__internal_1_$__cuda_sm3x_div_rn_noftz_f32_slowpath) ;  /* 0x0000003c00a87944 */ /* 0x020fea0003c00000 */
.L_x_93:
[----:B------:R-:W-:Y:S05]  /*37c0*/  BSYNC.RECONVERGENT B5 ;  /* 0x0000000000057941 */ /* 0x000fea0003800200 */
.L_x_92:
        /* <DEDUP_REMOVED lines=14> */
[----:B-----5:R-:W-:Y:S05]  /*38b0*/  CALL.REL.NOINC `($__internal_1_$__cuda_sm3x_div_rn_noftz_f32_slowpath) ;  /* 0x0000003c00687944 */ /* 0x020fea0003c00000 */
.L_x_95:
[----:B------:R-:W-:Y:S05]  /*38c0*/  BSYNC.RECONVERGENT B5 ;  /* 0x0000000000057941 */ /* 0x000fea0003800200 */
.L_x_94:
        /* <DEDUP_REMOVED lines=15> */
.L_x_97:
[----:B------:R-:W-:Y:S05]  /*39c0*/  BSYNC.RECONVERGENT B5 ;  /* 0x0000000000057941 */ /* 0x000fea0003800200 */
.L_x_96:
        /* <DEDUP_REMOVED lines=15> */
.L_x_99:
[----:B------:R-:W-:Y:S05]  /*3ac0*/  BSYNC.RECONVERGENT B5 ;  /* 0x0000000000057941 */ /* 0x000fea0003800200 */
.L_x_98:
        /* <DEDUP_REMOVED lines=15> */
.L_x_101:
[----:B------:R-:W-:Y:S05]  /*3bc0*/  BSYNC.RECONVERGENT B5 ;  /* 0x0000000000057941 */ /* 0x000fea0003800200 */
.L_x_100:
        /* <DEDUP_REMOVED lines=15> */
.L_x_103:
[----:B------:R-:W-:Y:S05]  /*3cc0*/  BSYNC.RECONVERGENT B5 ;  /* 0x0000000000057941 */ /* 0x000fea0003800200 */
.L_x_102:
        /* <DEDUP_REMOVED lines=15> */
.L_x_105:
[----:B------:R-:W-:Y:S05]  /*3dc0*/  BSYNC.RECONVERGENT B5 ;  /* 0x0000000000057941 */ /* 0x000fea0003800200 */
.L_x_104:
        /* <DEDUP_REMOVED lines=15> */
.L_x_107:
[----:B------:R-:W-:Y:S05]  /*3ec0*/  BSYNC.RECONVERGENT B5 ;  /* 0x0000000000057941 */ /* 0x000fea0003800200 */
.L_x_106:
        /* <DEDUP_REMOVED lines=13> */
[----:B-----5:R-:W-:Y:S05]  /*3fa0*/  CALL.REL.NOINC `($__internal_1_$__cuda_sm3x_div_rn_noftz_f32_slowpath) ;  /* 0x0000003400ac7944 */ /* 0x020fea0003c00000 */
.L_x_109:
[----:B------:R-:W-:Y:S05]  /*3fb0*/  BSYNC.RECONVERGENT B5 ;  /* 0x0000000000057941 */ /* 0x000fea0003800200 */
.L_x_108:
[----:B------:R-:W-:Y:S01]  /*3fc0*/  FFMA R2, -R2, R2, 1 ;  /* 0x3f80000002027423 */ /* 0x000fe20000000102 */
[----:B-----5:R-:W-:Y:S01]  /*3fd0*/  FMUL R5, R8, R8 ;  /* 0x0000000808057220 */ /* 0x020fe20000400000 */
[----:B------:R-:W-:Y:S03]  /*3fe0*/  BSSY.RECONVERGENT B5, `(.L_x_110) ;  /* 0x0000010000057945 */ /* 0x000fe60003800200 */
[----:B------:R-:W-:-:S05]  /*3ff0*/  FFMA R5, R5, -R2, 1 ;  /* 0x3f80000005057423 */ /* 0x000fca0000000802 */
        /* <DEDUP_REMOVED lines=14> */
.L_x_111:
[----:B------:R-:W-:Y:S05]  /*40e0*/  BSYNC.RECONVERGENT B5 ;  /* 0x0000000000057941 */ /* 0x000fea0003800200 */
.L_x_110:
        /* <DEDUP_REMOVED lines=15> */
.L_x_113:
[----:B------:R-:W-:Y:S05]  /*41e0*/  BSYNC.RECONVERGENT B5 ;  /* 0x0000000000057941 */ /* 0x000fea0003800200 */
.L_x_112:
        /* <DEDUP_REMOVED lines=15> */
.L_x_115:
[----:B------:R-:W-:Y:S05]  /*42e0*/  BSYNC.RECONVERGENT B5 ;  /* 0x0000000000057941 */ /* 0x000fea0003800200 */
.L_x_114:
        /* <DEDUP_REMOVED lines=15> */
.L_x_117:
[----:B------:R-:W-:Y:S05]  /*43e0*/  BSYNC.RECONVERGENT B5 ;  /* 0x0000000000057941 */ /* 0x000fea0003800200 */
.L_x_116:
        /* <DEDUP_REMOVED lines=15> */
.L_x_119:
[----:B------:R-:W-:Y:S05]  /*44e0*/  BSYNC.RECONVERGENT B5 ;  /* 0x0000000000057941 */ /* 0x000fea0003800200 */
.L_x_118:
        /* <DEDUP_REMOVED lines=15> */
.L_x_121:
[----:B------:R-:W-:Y:S05]  /*45e0*/  BSYNC.RECONVERGENT B5 ;  /* 0x0000000000057941 */ /* 0x000fea0003800200 */
.L_x_120:
        /* <DEDUP_REMOVED lines=15> */
.L_x_123:
[----:B------:R-:W-:Y:S05]  /*46e0*/  BSYNC.RECONVERGENT B5 ;  /* 0x0000000000057941 */ /* 0x000fea0003800200 */
.L_x_122:
        /* <DEDUP_REMOVED lines=15> */
.L_x_125:
[----:B------:R-:W-:Y:S05]  /*47e0*/  BSYNC.RECONVERGENT B5 ;  /* 0x0000000000057941 */ /* 0x000fea0003800200 */
.L_x_124:
[----:B------:R-:W-:Y:S01]  /*47f0*/  FADD R2, R0, R2 ;  /* 0x0000000200027221 */ /* 0x000fe20000000000 */
[----:B------:R-:W-:-:S03]  /*4800*/  MOV R6, R8 ;  /* 0x0000000800067202 */ /* 0x000fc60000000f00 */
[----:B------:R-:W-:Y:S01]  /*4810*/  FMUL R7, R2, 0.5 ;  /* 0x3f00000002077820 */ /* 0x000fe20000400000 */
[----:B------:R-:W-:Y:S06]  /*4820*/  BRA `(.L_x_126) ;  /* 0x0000000800987947 */ /* 0x000fec0003800000 */
.L_x_91:
[----:B------:R-:W2:Y:S01]  /*4830*/  LDG.E R8, desc[UR6][R38.64+0x10] ;  /* 0x0000100626087981 */ /* 0x000ea2000c1e1900 */
[----:B------:R-:W-:Y:S01]  /*4840*/  BSSY.RECONVERGENT B0, `(.L_x_127) ;  /* 0x000000e000007945 */ /* 0x000fe20003800200 */
[----:B--2---:R-:W-:-:S04]  /*4850*/  IADD3 R0, PT, PT, R8, 0x1800000, RZ ;  /* 0x0180000008007810 */ /* 0x004fc80007ffe0ff */
[----:B------:R-:W-:-:S04]  /*4860*/  LOP3.LUT R0, R0, 0x7f800000, RZ, 0xc0, !PT ;  /* 0x7f80000000007812 */ /* 0x000fc800078ec0ff */
[----:B------:R-:W-:-:S13]  /*4870*/  ISETP.GT.U32.AND P0, PT, R0, 0x1ffffff, PT ;  /* 0x01ffffff0000780c */ /* 0x000fda0003f04070 */
[----:B------:R-:W-:Y:S05]  /*4880*/  @P0 BRA `(.L_x_128) ;  /* 0x0000000000140947 */ /* 0x000fea0003800000 */
[----:B------:R-:W-:Y:S02]  /*4890*/  MOV R2, R8 ;  /* 0x0000000800027202 */ /* 0x000fe40000000f00 */
[----:B------:R-:W-:-:S07]  /*48a0*/  MOV R56, 0x48c0 ;  /* 0x000048c000387802 */ /* 0x000fce0000000f00 */
[----:B------:R-:W-:Y:S05]  /*48b0*/  CALL.REL.NOINC `($__internal_0_$__cuda_sm20_rcp_rn_f32_slowpath) ;  /* 0x0000002800987944 */ /* 0x000fea0003c00000 */
[----:B------:R-:W-:Y:S01]  /*48c0*/  MOV R6, R55 ;  /* 0x0000003700067202 */ /* 0x000fe20000000f00 */
[----:B------:R-:W-:Y:S06]  /*48d0*/  BRA `(.L_x_129) ;  /* 0x0000000000107947 */ /* 0x000fec0003800000 */
.L_x_128:
[----:B------:R-:W0:Y:S02]  /*48e0*/  MUFU.RCP R6, R8 ;  /* 0x0000000800067308 */ /* 0x000e240000001000 */
[----:B0-----:R-:W-:-:S04]  /*48f0*/  FFMA R0, R8, R6, -1 ;  /* 0xbf80000008007423 */ /* 0x001fc80000000006 */
[----:B------:R-:W-:-:S04]  /*4900*/  FADD.FTZ R5, -R0, -RZ ;  /* 0x800000ff00057221 */ /* 0x000fc80000010100 */
[----:B------:R-:W-:-:S07]  /*4910*/  FFMA R6, R6, R5, R6 ;  /* 0x0000000506067223 */ /* 0x000fce0000000006 */
.L_x_129:
[----:B------:R-:W-:Y:S05]  /*4920*/  BSYNC.RECONVERGENT B0 ;  /* 0x0000000000007941 */ /* 0x000fea0003800200 */
.L_x_127:
        /* <DEDUP_REMOVED lines=18> */
.L_x_131:
[----:B------:R-:W-:Y:S05]  /*4a50*/  BSYNC.RECONVERGENT B5 ;  /* 0x0000000000057941 */ /* 0x000fea0003800200 */
.L_x_130:
        /* <DEDUP_REMOVED lines=15> */
.L_x_133:
[----:B------:R-:W-:Y:S05]  /*4b50*/  BSYNC.RECONVERGENT B5 ;  /* 0x0000000000057941 */ /* 0x000fea0003800200 */
.L_x_132:
        /* <DEDUP_REMOVED lines=15> */
.L_x_135:
[----:B------:R-:W-:Y:S05]  /*4c50*/  BSYNC.RECONVERGENT B5 ;  /* 0x0000000000057941 */ /* 0x000fea0003800200 */
.L_x_134:
        /* <DEDUP_REMOVED lines=15> */
.L_x_137:
[----:B------:R-:W-:Y:S05]  /*4d50*/  BSYNC.RECONVERGENT B5 ;  /* 0x0000000000057941 */ /* 0x000fea0003800200 */
.L_x_136:
        /* <DEDUP_REMOVED lines=15> */
.L_x_139:
[----:B------:R-:W-:Y:S05]  /*4e50*/  BSYNC.RECONVERGENT B5 ;  /* 0x0000000000057941 */ /* 0x000fea0003800200 */
.L_x_138:
        /* <DEDUP_REMOVED lines=15> */
.L_x_141:
[----:B------:R-:W-:Y:S05]  /*4f50*/  BSYNC.RECONVERGENT B5 ;  /* 0x0000000000057941 */ /* 0x000fea0003800200 */
.L_x_140:
        /* <DEDUP_REMOVED lines=15> */
.L_x_143:
[----:B------:R-:W-:Y:S05]  /*5050*/  BSYNC.RECONVERGENT B5 ;  /* 0x0000000000057941 */ /* 0x000fea0003800200 */
.L_x_142:
        /* <DEDUP_REMOVED lines=15> */
.L_x_145:
[----:B------:R-:W-:Y:S05]  /*5150*/  BSYNC.RECONVERGENT B5 ;  /* 0x0000000000057941 */ /* 0x000fea0003800200 */
.L_x_144:
[----:B------:R-:W-:Y:S01]  /*5160*/  FADD R2, R5, R2 ;  /* 0x0000000205027221 */ /* 0x000fe20000000000 */
[----:B------:R-:W-:Y:S03]  /*5170*/  BSSY.RECONVERGENT B5, `(.L_x_146) ;  /* 0x000000d000057945 */ /* 0x000fe60003800200 */
[----:B------:R-:W-:-:S04]  /*5180*/  FMUL R60, R2, 0.5 ;  /* 0x3f000000023c7820 */ /* 0x000fc80000400000 */
[----:B------:R-:W0:Y:S08]  /*5190*/  MUFU.RCP R0, R60 ;  /* 0x0000003c00007308 */ /* 0x000e300000001000 */
[----:B------:R-:W1:Y:S01]  /*51a0*/  FCHK P0, -R3, R60 ;  /* 0x0000003c03007302 */ /* 0x000e620000000100 */
[----:B0-----:R-:W-:-:S04]  /*51b0*/  FFMA R5, -R60, R0, 1 ;  /* 0x3f8000003c057423 */ /* 0x001fc80000000100 */
[----:B------:R-:W-:-:S04]  /*51c0*/  FFMA R0, R0, R5, R0 ;  /* 0x0000000500007223 */ /* 0x000fc80000000000 */
[----:B------:R-:W-:-:S04]  /*51d0*/  FFMA R5, -R3, R0, RZ ;  /* 0x0000000003057223 */ /* 0x000fc800000001ff */
[----:B------:R-:W-:-:S04]  /*51e0*/  FFMA R2, -R60, R5, -R3 ;  /* 0x000000053c027223 */ /* 0x000fc80000000903 */
[----:B------:R-:W-:Y:S01]  /*51f0*/  FFMA R2, R0, R2, R5 ;  /* 0x0000000200027223 */ /* 0x000fe20000000005 */
[----:B-1----:R-:W-:Y:S06]  /*5200*/  @!P0 BRA `(.L_x_147) ;  /* 0x00000000000c8947 */ /* 0x002fec0003800000 */
[----:B------:R-:W-:Y:S01]  /*5210*/  FADD R61, -R3, -RZ ;  /* 0x800000ff033d7221 */ /* 0x000fe20000000100 */
[----:B------:R-:W-:-:S07]  /*5220*/  MOV R32, 0x5240 ;  /* 0x0000524000207802 */ /* 0x000fce0000000f00 */
[----:B------:R-:W-:Y:S05]  /*5230*/  CALL.REL.NOINC `($__internal_1_$__cuda_sm3x_div_rn_noftz_f32_slowpath) ;  /* 0x0000002400087944 */ /* 0x000fea0003c00000 */
.L_x_147:
[----:B------:R-:W-:Y:S05]  /*5240*/  BSYNC.RECONVERGENT B5 ;  /* 0x0000000000057941 */ /* 0x000fea0003800200 */
.L_x_146:
[----:B------:R-:W-:Y:S02]  /*5250*/  MOV R7, R2 ;  /* 0x0000000200077202 */ /* 0x000fe40000000f00 */
[----:B------:R-:W-:Y:S02]  /*5260*/  MOV R11, R49 ;  /* 0x00000031000b7202 */ /* 0x000fe40000000f00 */
[----:B------:R-:W-:Y:S02]  /*5270*/  MOV R10, R50 ;  /* 0x00000032000a7202 */ /* 0x000fe40000000f00 */
[----:B------:R-:W-:-:S07]  /*5280*/  MOV R9, R51 ;  /* 0x0000003300097202 */ /* 0x000fce0000000f00 */
.L_x_126:
[----:B------:R-:W-:Y:S05]  /*5290*/  BSYNC.RECONVERGENT B4 ;  /* 0x0000000000047941 */ /* 0x000fea0003800200 */
.L_x_90:
[----:B------:R-:W-:Y:S01]  /*52a0*/  FMUL R0, R20, R20 ;  /* 0x0000001414007220 */ /* 0x000fe20000400000 */
[----:B------:R-:W-:Y:S01]  /*52b0*/  FADD R3, R3, R3 ;  /* 0x0000000303037221 */ /* 0x000fe20000000000 */
[----:B------:R-:W-:Y:S02]  /*52c0*/  BSSY.RECONVERGENT B4, `(.L_x_148) ;  /* 0x0000014000047945 */ /* 0x000fe40003800200 */
[----:B------:R-:W-:-:S04]  /*52d0*/  FFMA R13, R19, R19, R0 ;  /* 0x00000013130d7223 */ /* 0x000fc80000000000 */
[----:B------:R-:W-:-:S05]  /*52e0*/  FFMA R13, R18, R18, R13 ;  /* 0x00000012120d7223 */ /* 0x000fca000000000d */
[----:B------:R-:W-:-:S04]  /*52f0*/  IADD3 R0, PT, PT, R13, 0x3f76cf62, RZ ;  /* 0x3f76cf620d007810 */ /* 0x000fc80007ffe0ff */
[----:B------:R-:W-:-:S04]  /*5300*/  SHF.R.U32.HI R0, RZ, 0x1, R0 ;  /* 0x00000001ff007819 */ /* 0x000fc80000011600 */
[----:B------:R-:W0:Y:S08]  /*5310*/  MUFU.RCP R5, R0 ;  /* 0x0000000000057308 */ /* 0x000e300000001000 */
[----:B------:R-:W1:Y:S01]  /*5320*/  FCHK P0, R13, R0 ;  /* 0x000000000d007302 */ /* 0x000e620000000000 */
[----:B0-----:R-:W-:-:S04]  /*5330*/  FFMA R2, -R0, R5, 1 ;  /* 0x3f80000000027423 */ /* 0x001fc80000000105 */
[----:B------:R-:W-:Y:S01]  /*5340*/  FFMA R2, R5, R2, R5 ;  /* 0x0000000205027223 */ /* 0x000fe20000000005 */
[----:B------:R-:W-:-:S03]  /*5350*/  FFMA R5, -R49, R3, R20 ;  /* 0x0000000331057223 */ /* 0x000fc60000000114 */
[----:B------:R-:W-:-:S04]  /*5360*/  FFMA R21, R13, R2, RZ ;  /* 0x000000020d157223 */ /* 0x000fc800000000ff */
[----:B------:R-:W-:-:S04]  /*5370*/  FFMA R4, -R0, R21, R13 ;  /* 0x0000001500047223 */ /* 0x000fc8000000010d */
[----:B------:R-:W-:Y:S01]  /*5380*/  FFMA R2, R2, R4, R21 ;  /* 0x0000000402027223 */ /* 0x000fe20000000015 */
[-C--:B------:R-:W-:Y:S01]  /*5390*/  FFMA R4, -R50, R3.reuse, R19 ;  /* 0x0000000332047223 */ /* 0x080fe20000000113 */
[----:B------:R-:W-:Y:S01]  /*53a0*/  FFMA R3, -R51, R3, R18 ;  /* 0x0000000333037223 */ /* 0x000fe20000000112 */
[----:B-1----:R-:W-:Y:S06]  /*53b0*/  @!P0 BRA `(.L_x_149) ;  /* 0x0000000000108947 */ /* 0x002fec0003800000 */
[----:B------:R-:W-:Y:S02]  /*53c0*/  MOV R61, R13 ;  /* 0x0000000d003d7202 */ /* 0x000fe40000000f00 */
[----:B------:R-:W-:Y:S02]  /*53d0*/  MOV R60, R0 ;  /* 0x00000000003c7202 */ /* 0x000fe40000000f00 */
[----:B------:R-:W-:-:S07]  /*53e0*/  MOV R32, 0x5400 ;  /* 0x0000540000207802 */ /* 0x000fce0000000f00 */
[----:B------:R-:W-:Y:S05]  /*53f0*/  CALL.REL.NOINC `($__internal_1_$__cuda_sm3x_div_rn_noftz_f32_slowpath) ;  /* 0x0000002000987944 */ /* 0x000fea0003c00000 */
.L_x_149:
[----:B------:R-:W-:Y:S05]  /*5400*/  BSYNC.RECONVERGENT B4 ;  /* 0x0000000000047941 */ /* 0x000fea0003800200 */
.L_x_148:
        /* <DEDUP_REMOVED lines=15> */
.L_x_151:
[----:B------:R-:W-:Y:S05]  /*5500*/  BSYNC.RECONVERGENT B4 ;  /* 0x0000000000047941 */ /* 0x000fea0003800200 */
.L_x_150:
        /* <DEDUP_REMOVED lines=15> */
.L_x_153:
[----:B------:R-:W-:Y:S05]  /*5600*/  BSYNC.RECONVERGENT B4 ;  /* 0x0000000000047941 */ /* 0x000fea0003800200 */
.L_x_152:
        /* <DEDUP_REMOVED lines=15> */
.L_x_155:
[----:B------:R-:W-:Y:S05]  /*5700*/  BSYNC.RECONVERGENT B4 ;  /* 0x0000000000047941 */ /* 0x000fea0003800200 */
.L_x_154:
        /* <DEDUP_REMOVED lines=15> */
.L_x_157:
[----:B------:R-:W-:Y:S05]  /*5800*/  BSYNC.RECONVERGENT B4 ;  /* 0x0000000000047941 */ /* 0x000fea0003800200 */
.L_x_156:
        /* <DEDUP_REMOVED lines=15> */
.L_x_159:
[----:B------:R-:W-:Y:S05]  /*5900*/  BSYNC.RECONVERGENT B4 ;  /* 0x0000000000047941 */ /* 0x000fea0003800200 */
.L_x_158:
        /* <DEDUP_REMOVED lines=15> */
.L_x_161:
[----:B------:R-:W-:Y:S05]  /*5a00*/  BSYNC.RECONVERGENT B4 ;  /* 0x0000000000047941 */ /* 0x000fea0003800200 */
.L_x_160:
        /* <DEDUP_REMOVED lines=15> */
.L_x_163:
[----:B------:R-:W-:Y:S05]  /*5b00*/  BSYNC.RECONVERGENT B4 ;  /* 0x0000000000047941 */ /* 0x000fea0003800200 */
.L_x_162:
        /* <DEDUP_REMOVED lines=11> */
.L_x_165:
[----:B------:R-:W0:Y:S02]  /*5bc0*/  MUFU.RCP R13, R2 ;  /* 0x00000002000d7308 */ /* 0x000e240000001000 */
[----:B0-----:R-:W-:-:S04]  /*5bd0*/  FFMA R0, R2, R13, -1 ;  /* 0xbf80000002007423 */ /* 0x001fc8000000000d */
[----:B------:R-:W-:-:S04]  /*5be0*/  FADD.FTZ R0, -R0, -RZ ;  /* 0x800000ff00007221 */ /* 0x000fc80000010100 */
[----:B------:R-:W-:-:S07]  /*5bf0*/  FFMA R13, R13, R0, R13 ;  /* 0x000000000d0d7223 */ /* 0x000fce000000000d */
.L_x_166:
[----:B------:R-:W-:Y:S05]  /*5c00*/  BSYNC.RECONVERGENT B0 ;  /* 0x0000000000007941 */ /* 0x000fea0003800200 */
.L_x_164:
[-C--:B------:R-:W-:Y:S01]  /*5c10*/  FMUL R27, R19, R13.reuse ;  /* 0x0000000d131b7220 */ /* 0x080fe20000400000 */
[-C--:B------:R-:W-:Y:S01]  /*5c20*/  FMUL R21, R20, R13.reuse ;  /* 0x0000000d14157220 */ /* 0x080fe20000400000 */
[----:B------:R-:W-:Y:S01]  /*5c30*/  FMUL R18, R18, R13 ;  /* 0x0000000d12127220 */ /* 0x000fe20000400000 */
[----:B------:R-:W-:Y:S01]  /*5c40*/  BSSY.RECONVERGENT B4, `(.L_x_167) ;  /* 0x00000ab000047945 */ /* 0x000fe20003800200 */
[----:B------:R-:W-:Y:S01]  /*5c50*/  FMUL R0, R27, R10 ;  /* 0x0000000a1b007220 */ /* 0x000fe20000400000 */
[----:B------:R-:W-:-:S03]  /*5c60*/  HFMA2 R2, -RZ, RZ, 1.875, 0 ;  /* 0x3f800000ff027431 */ /* 0x000fc600000001ff */
[----:B------:R-:W-:-:S04]  /*5c70*/  FFMA R0, R21, R11, R0 ;  /* 0x0000000b15007223 */ /* 0x000fc80000000000 */
[----:B------:R-:W-:Y:S01]  /*5c80*/  FFMA R12, R18, R9, R0 ;  /* 0x00000009120c7223 */ /* 0x000fe20000000000 */
[----:B------:R-:W-:-:S03]  /*5c90*/  FMUL R0, R6, R6 ;  /* 0x0000000606007220 */ /* 0x000fc60000400000 */
[----:B------:R-:W-:-:S04]  /*5ca0*/  FFMA R13, -R12, R12, 1 ;  /* 0x3f8000000c0d7423 */ /* 0x000fc8000000010c */
[----:B------:R-:W-:-:S05]  /*5cb0*/  FFMA R0, -R0, R13, 1 ;  /* 0x3f80000000007423 */ /* 0x000fca000000010d */
[----:B------:R-:W-:-:S13]  /*5cc0*/  FSETP.GT.AND P0, PT, R0, RZ, PT ;  /* 0x000000ff0000720b */ /* 0x000fda0003f04000 */
[----:B------:R-:W-:Y:S05]  /*5cd0*/  @!P0 BRA `(.L_x_168) ;  /* 0x0000000800848947 */ /* 0x000fea0003800000 */
[----:B------:R-:W-:Y:S01]  /*5ce0*/  IADD3 R13, PT, PT, R0, 0x3f76cf62, RZ ;  /* 0x3f76cf62000d7810 */ /* 0x000fe20007ffe0ff */
[----:B------:R-:W-:Y:S01]  /*5cf0*/  FFMA R53, R12, -R10, R27 ;  /* 0x8000000a0c357223 */ /* 0x000fe2000000001b */
[----:B------:R-:W-:Y:S02]  /*5d00*/  BSSY.RECONVERGENT B5, `(.L_x_169) ;  /* 0x0000013000057945 */ /* 0x000fe40003800200 */
[----:B------:R-:W-:Y:S01]  /*5d10*/  SHF.R.U32.HI R13, RZ, 0x1, R13 ;  /* 0x00000001ff0d7819 */ /* 0x000fe2000001160d */
[----:B------:R-:W-:-:S03]  /*5d20*/  FMUL R53, R53, R6 ;  /* 0x0000000635357220 */ /* 0x000fc60000400000 */
[----:B------:R-:W0:Y:S08]  /*5d30*/  MUFU.RCP R2, R13 ;  /* 0x0000000d00027308 */ /* 0x000e300000001000 */
[----:B------:R-:W1:Y:S01]  /*5d40*/  FCHK P0, R0, R13 ;  /* 0x0000000d00007302 */ /* 0x000e620000000000 */
[----:B0-----:R-:W-:-:S04]  /*5d50*/  FFMA R19, -R13, R2, 1 ;  /* 0x3f8000000d137423 */ /* 0x001fc80000000102 */
[----:B------:R-:W-:Y:S01]  /*5d60*/  FFMA R25, R2, R19, R2 ;  /* 0x0000001302197223 */ /* 0x000fe20000000002 */
[C---:B------:R-:W-:Y:S01]  /*5d70*/  FFMA R19, R12.reuse, -R11, R21 ;  /* 0x8000000b0c137223 */ /* 0x040fe20000000015 */
[----:B------:R-:W-:Y:S02]  /*5d80*/  FFMA R21, R12, -R9, R18 ;  /* 0x800000090c157223 */ /* 0x000fe40000000012 */
[----:B------:R-:W-:Y:S01]  /*5d90*/  FFMA R2, R0, R25, RZ ;  /* 0x0000001900027223 */ /* 0x000fe200000000ff */
[-C--:B------:R-:W-:Y:S01]  /*5da0*/  FMUL R52, R19, R6.reuse ;  /* 0x0000000613347220 */ /* 0x080fe20000400000 */
[----:B------:R-:W-:Y:S02]  /*5db0*/  FMUL R54, R21, R6 ;  /* 0x0000000615367220 */ /* 0x000fe40000400000 */
[----:B------:R-:W-:-:S04]  /*5dc0*/  FFMA R12, -R13, R2, R0 ;  /* 0x000000020d0c7223 */ /* 0x000fc80000000100 */
[----:B------:R-:W-:Y:S01]  /*5dd0*/  FFMA R2, R25, R12, R2 ;  /* 0x0000000c19027223 */ /* 0x000fe20000000002 */
[----:B-1----:R-:W-:Y:S06]  /*5de0*/  @!P0 BRA `(.L_x_170) ;  /* 0x0000000000108947 */ /* 0x002fec0003800000 */
[----:B------:R-:W-:Y:S02]  /*5df0*/  MOV R61, R0 ;  /* 0x00000000003d7202 */ /* 0x000fe40000000f00 */
[----:B------:R-:W-:Y:S02]  /*5e00*/  MOV R60, R13 ;  /* 0x0000000d003c7202 */ /* 0x000fe40000000f00 */
[----:B------:R-:W-:-:S07]  /*5e10*/  MOV R32, 0x5e30 ;  /* 0x00005e3000207802 */ /* 0x000fce0000000f00 */
[----:B------:R-:W-:Y:S05]  /*5e20*/  CALL.REL.NOINC `($__internal_1_$__cuda_sm3x_div_rn_noftz_f32_slowpath) ;  /* 0x00000018000c7944 */ /* 0x000fea0003c00000 */
.L_x_170:
[----:B------:R-:W-:Y:S05]  /*5e30*/  BSYNC.RECONVERGENT B5 ;  /* 0x0000000000057941 */ /* 0x000fea0003800200 */
.L_x_169:
        /* <DEDUP_REMOVED lines=15> */
.L_x_172:
[----:B------:R-:W-:Y:S05]  /*5f30*/  BSYNC.RECONVERGENT B5 ;  /* 0x0000000000057941 */ /* 0x000fea0003800200 */
.L_x_171:
        /* <DEDUP_REMOVED lines=15> */
.L_x_174:
[----:B------:R-:W-:Y:S05]  /*6030*/  BSYNC.RECONVERGENT B5 ;  /* 0x0000000000057941 */ /* 0x000fea0003800200 */
.L_x_173:
        /* <DEDUP_REMOVED lines=15> */
.L_x_176:
[----:B------:R-:W-:Y:S05]  /*6130*/  BSYNC.RECONVERGENT B5 ;  /* 0x0000000000057941 */ /* 0x000fea0003800200 */
.L_x_175:
        /* <DEDUP_REMOVED lines=15> */
.L_x_178:
[----:B------:R-:W-:Y:S05]  /*6230*/  BSYNC.RECONVERGENT B5 ;  /* 0x0000000000057941 */ /* 0x000fea0003800200 */
.L_x_177:
        /* <DEDUP_REMOVED lines=15> */
.L_x_180:
[----:B------:R-:W-:Y:S05]  /*6330*/  BSYNC.RECONVERGENT B5 ;  /* 0x0000000000057941 */ /* 0x000fea0003800200 */
.L_x_179:
        /* <DEDUP_REMOVED lines=15> */
.L_x_182:
[----:B------:R-:W-:Y:S05]  /*6430*/  BSYNC.RECONVERGENT B5 ;  /* 0x0000000000057941 */ /* 0x000fea0003800200 */
.L_x_181:
        /* <DEDUP_REMOVED lines=15> */
.L_x_184:
[----:B------:R-:W-:Y:S05]  /*6530*/  BSYNC.RECONVERGENT B5 ;  /* 0x0000000000057941 */ /* 0x000fea0003800200 */
.L_x_183:
[C---:B------:R-:W-:Y:S01]  /*6540*/  FADD R60, R8.reuse, 1 ;  /* 0x3f800000083c7421 */ /* 0x040fe20000000000 */
[----:B------:R-:W-:Y:S01]  /*6550*/  FADD R61, -R8, 1 ;  /* 0x3f800000083d7421 */ /* 0x000fe20000000100 */
[----:B------:R-:W-:Y:S01]  /*6560*/  FADD R2, R13, R2 ;  /* 0x000000020d027221 */ /* 0x000fe20000000000 */
[----:B------:R-:W-:Y:S01]  /*6570*/  BSSY.RECONVERGENT B5, `(.L_x_185) ;  /* 0x000000f000057945 */ /* 0x000fe20003800200 */
[----:B------:R-:W0:Y:S02]  /*6580*/  MUFU.RCP R0, R60 ;  /* 0x0000003c00007308 */ /* 0x000e240000001000 */
[----:B------:R-:W-:-:S04]  /*6590*/  FMUL R13, R2, 0.5 ;  /* 0x3f000000020d7820 */ /* 0x000fc80000400000 */
[C---:B------:R-:W-:Y:S01]  /*65a0*/  FFMA R52, R13.reuse, -R11, R52 ;  /* 0x8000000b0d347223 */ /* 0x040fe20000000034 */
[C---:B------:R-:W-:Y:S01]  /*65b0*/  FFMA R53, R13.reuse, -R10, R53 ;  /* 0x8000000a0d357223 */ /* 0x040fe20000000035 */
[----:B------:R-:W1:Y:S01]  /*65c0*/  FCHK P0, R61, R60 ;  /* 0x0000003c3d007302 */ /* 0x000e620000000000 */
[----:B------:R-:W-:Y:S01]  /*65d0*/  FFMA R54, R13, -R9, R54 ;  /* 0x800000090d367223 */ /* 0x000fe20000000036 */
[----:B0-----:R-:W-:-:S04]  /*65e0*/  FFMA R19, -R60, R0, 1 ;  /* 0x3f8000003c137423 */ /* 0x001fc80000000100 */
[----:B------:R-:W-:-:S04]  /*65f0*/  FFMA R0, R0, R19, R0 ;  /* 0x0000001300007223 */ /* 0x000fc80000000000 */
[----:B------:R-:W-:-:S04]  /*6600*/  FFMA R19, R61, R0, RZ ;  /* 0x000000003d137223 */ /* 0x000fc800000000ff */
[----:B------:R-:W-:-:S04]  /*6610*/  FFMA R2, -R60, R19, R61 ;  /* 0x000000133c027223 */ /* 0x000fc8000000013d */
[----:B------:R-:W-:Y:S01]  /*6620*/  FFMA R2, R0, R2, R19 ;  /* 0x0000000200027223 */ /* 0x000fe20000000013 */
[----:B-1----:R-:W-:Y:S06]  /*6630*/  @!P0 BRA `(.L_x_186) ;  /* 0x0000000000088947 */ /* 0x002fec0003800000 */
[----:B------:R-:W-:-:S07]  /*6640*/  MOV R32, 0x6660 ;  /* 0x0000666000207802 */ /* 0x000fce0000000f00 */
[----:B------:R-:W-:Y:S05]  /*6650*/  CALL.REL.NOINC `($__internal_1_$__cuda_sm3x_div_rn_noftz_f32_slowpath) ;  /* 0x0000001000007944 */ /* 0x000fea0003c00000 */
.L_x_186:
[----:B------:R-:W-:Y:S05]  /*6660*/  BSYNC.RECONVERGENT B5 ;  /* 0x0000000000057941 */ /* 0x000fea0003800200 */
.L_x_185:
[----:B------:R-:W-:Y:S01]  /*6670*/  FMUL R2, R2, R2 ;  /* 0x0000000202027220 */ /* 0x000fe20000400000 */
[----:B------:R-:W-:-:S03]  /*6680*/  FADD R7, -R7, 1 ;  /* 0x3f80000007077421 */ /* 0x000fc60000000100 */
[----:B------:R-:W-:-:S04]  /*6690*/  FADD R0, -R2, 1 ;  /* 0x3f80000002007421 */ /* 0x000fc80000000100 */
[----:B------:R-:W-:-:S04]  /*66a0*/  FMUL R0, R7, R0 ;  /* 0x0000000007007220 */ /* 0x000fc80000400000 */
[----:B------:R-:W-:-:S04]  /*66b0*/  FMUL R0, R7, R0 ;  /* 0x0000000007007220 */ /* 0x000fc80000400000 */
[----:B------:R-:W-:-:S04]  /*66c0*/  FMUL R0, R7, R0 ;  /* 0x0000000007007220 */ /* 0x000fc80000400000 */
[----:B------:R-:W-:-:S04]  /*66d0*/  FMUL R0, R7, R0 ;  /* 0x0000000007007220 */ /* 0x000fc80000400000 */
[----:B------:R-:W-:-:S07]  /*66e0*/  FFMA R2, R7, R0, R2 ;  /* 0x0000000007027223 */ /* 0x000fce0000000002 */
.L_x_168:
[----:B------:R-:W-:Y:S05]  /*66f0*/  BSYNC.RECONVERGENT B4 ;  /* 0x0000000000047941 */ /* 0x000fea0003800200 */
.L_x_167:
[----:B------:R-:W0:Y:S02]  /*6700*/  LDC.64 R6, c[0x0][0x3a0] ;  /* 0x0000e800ff067b82 */ /* 0x000e240000000a00 */
[----:B0-----:R-:W-:-:S03]  /*6710*/  IMAD.WIDE.U32 R6, R30, 0x4, R6 ;  /* 0x000000041e067825 */ /* 0x001fc600078e0006 */
[----:B------:R-:W-:-:S04]  /*6720*/  LEA R6, P0, R24, R6, 0x2 ;  /* 0x0000000618067211 */ /* 0x000fc800078010ff */
[----:B------:R-:W-:-:S06]  /*6730*/  LEA.HI.X R7, R24, R7, R23, 0x2, P0 ;  /* 0x0000000718077211 */ /* 0x000fcc00000f1417 */
[----:B------:R-:W2:Y:S01]  /*6740*/  LDG.E R7, desc[UR6][R6.64] ;  /* 0x0000000606077981 */ /* 0x000ea2000c1e1900 */
[----:B------:R-:W-:Y:S01]  /*6750*/  IADD3 R24, P0, PT, R24, 0x1, RZ ;  /* 0x0000000118187810 */ /* 0x000fe20007f1e0ff */
[----:B------:R-:W-:Y:S01]  /*6760*/  HFMA2 R10, -RZ, RZ, 1.875, 0 ;  /* 0x3f800000ff0a7431 */ /* 0x000fe200000001ff */
[----:B------:R-:W-:Y:S01]  /*6770*/  MOV R9, 0x3f800000 ;  /* 0x3f80000000097802 */ /* 0x000fe20000000f00 */
[----:B------:R-:W-:Y:S01]  /*6780*/  HFMA2 R12, -RZ, RZ, 1.875, 0 ;  /* 0x3f800000ff0c7431 */ /* 0x000fe200000001ff */
[----:B------:R-:W-:Y:S02]  /*6790*/  IADD3.X R23, PT, PT, RZ, R23, RZ, P0, !PT ;  /* 0x00000017ff177210 */ /* 0x000fe400007fe4ff */
[----:B--2---:R-:W-:-:S04]  /*67a0*/  FSETP.GEU.AND P0, PT, R7, R2, PT ;  /* 0x000000020700720b */ /* 0x004fc80003f0e000 */
[----:B------:R-:W-:Y:S02]  /*67b0*/  FSEL R18, R3, R54, !P0 ;  /* 0x0000003603127208 */ /* 0x000fe40004000000 */
[----:B------:R-:W-:Y:S02]  /*67c0*/  FSEL R19, R4, R53, !P0 ;  /* 0x0000003504137208 */ /* 0x000fe40004000000 */
[----:B------:R-:W-:-:S07]  /*67d0*/  FSEL R20, R5, R52, !P0 ;  /* 0x0000003405147208 */ /* 0x000fce0004000000 */
.L_x_54:
[----:B-----5:R-:W-:Y:S01]  /*67e0*/  FMUL R25, R10, R17 ;  /* 0x000000110a197220 */ /* 0x020fe20000400000 */
[----:B------:R-:W-:Y:S01]  /*67f0*/  FMUL R22, R9, R16 ;  /* 0x0000001009167220 */ /* 0x000fe20000400000 */
[----:B------:R-:W-:Y:S01]  /*6800*/  FMUL R21, R12, R15 ;  /* 0x0000000f0c157220 */ /* 0x000fe20000400000 */
[----:B------:R-:W-:Y:S02]  /*6810*/  PLOP3.LUT P0, PT, PT, PT, PT, 0x80, 0x8 ;  /* 0x000000000008781c */ /* 0x000fe40003f0f070 */
[----:B------:R-:W-:Y:S02]  /*6820*/  MOV R27, R48 ;  /* 0x00000030001b7202 */ /* 0x000fe40000000f00 */
[----:B------:R-:W-:Y:S02]  /*6830*/  MOV R28, R47 ;  /* 0x0000002f001c7202 */ /* 0x000fe40000000f00 */
[----:B------:R-:W-:Y:S01]  /*6840*/  MOV R29, R46 ;  /* 0x0000002e001d7202 */ /* 0x000fe20000000f00 */
[----:B------:R-:W-:Y:S06]  /*6850*/  BRA `(.L_x_37) ;  /* 0x0000000800787947 */ /* 0x000fec0003800000 */
.L_x_34:
        /* <DEDUP_REMOVED lines=18> */
.L_x_188:
[----:B------:R-:W-:Y:S05]  /*6980*/  BSYNC.RECONVERGENT B4 ;  /* 0x0000000000047941 */ /* 0x000fea0003800200 */
.L_x_187:
        /* <DEDUP_REMOVED lines=15> */
.L_x_190:
[----:B------:R-:W-:Y:S05]  /*6a80*/  BSYNC.RECONVERGENT B4 ;  /* 0x0000000000047941 */ /* 0x000fea0003800200 */
.L_x_189:
        /* <DEDUP_REMOVED lines=15> */
.L_x_192:
[----:B------:R-:W-:Y:S05]  /*6b80*/  BSYNC.RECONVERGENT B4 ;  /* 0x0000000000047941 */ /* 0x000fea0003800200 */
.L_x_191:
        /* <DEDUP_REMOVED lines=15> */
.L_x_194:
[----:B------:R-:W-:Y:S05]  /*6c80*/  BSYNC.RECONVERGENT B4 ;  /* 0x0000000000047941 */ /* 0x000fea0003800200 */
.L_x_193:
        /* <DEDUP_REMOVED lines=15> */
.L_x_196:
[----:B------:R-:W-:Y:S05]  /*6d80*/  BSYNC.RECONVERGENT B4 ;  /* 0x0000000000047941 */ /* 0x000fea0003800200 */
.L_x_195:
        /* <DEDUP_REMOVED lines=15> */
.L_x_198:
[----:B------:R-:W-:Y:S05]  /*6e80*/  BSYNC.RECONVERGENT B4 ;  /* 0x0000000000047941 */ /* 0x000fea0003800200 */
.L_x_197:
        /* <DEDUP_REMOVED lines=15> */
.L_x_200:
[----:B------:R-:W-:Y:S05]  /*6f80*/  BSYNC.RECONVERGENT B4 ;  /* 0x0000000000047941 */ /* 0x000fea0003800200 */
.L_x_199:
        /* <DEDUP_REMOVED lines=15> */
.L_x_202:
[----:B------:R-:W-:Y:S05]  /*7080*/  BSYNC.RECONVERGENT B4 ;  /* 0x0000000000047941 */ /* 0x000fea0003800200 */
.L_x_201:
[----:B------:R-:W-:Y:S01]  /*7090*/  FADD R2, R3, R2 ;  /* 0x0000000203027221 */ /* 0x000fe20000000000 */
[----:B------:R-:W-:Y:S03]  /*70a0*/  BSSY.RECONVERGENT B0, `(.L_x_203) ;  /* 0x000000f000007945 */ /* 0x000fe60003800200 */
[----:B------:R-:W-:-:S05]  /*70b0*/  FMUL R5, R2, 0.5 ;  /* 0x3f00000002057820 */ /* 0x000fca0000400000 */
[----:B------:R-:W-:-:S04]  /*70c0*/  IADD3 R0, PT, PT, R5, 0x1800000, RZ ;  /* 0x0180000005007810 */ /* 0x000fc80007ffe0ff */
        /* <DEDUP_REMOVED lines=8> */
.L_x_204:
[----:B------:R-:W0:Y:S02]  /*7150*/  MUFU.RCP R0, R5 ;  /* 0x0000000500007308 */ /* 0x000e240000001000 */
[----:B0-----:R-:W-:-:S04]  /*7160*/  FFMA R2, R5, R0, -1 ;  /* 0xbf80000005027423 */ /* 0x001fc80000000000 */
[----:B------:R-:W-:-:S04]  /*7170*/  FADD.FTZ R3, -R2, -RZ ;  /* 0x800000ff02037221 */ /* 0x000fc80000010100 */
[----:B------:R-:W-:-:S07]  /*7180*/  FFMA R0, R0, R3, R0 ;  /* 0x0000000300007223 */ /* 0x000fce0000000000 */
.L_x_205:
[----:B------:R-:W-:Y:S05]  /*7190*/  BSYNC.RECONVERGENT B0 ;  /* 0x0000000000007941 */ /* 0x000fea0003800200 */
.L_x_203:
[----:B------:R-:W-:Y:S01]  /*71a0*/  FFMA R0, R19, R0, 1 ;  /* 0x3f80000013007423 */ /* 0x000fe20000000000 */
[----:B------:R-:W-:-:S03]  /*71b0*/  PLOP3.LUT P0, PT, PT, PT, PT, 0x8, 0x80 ;  /* 0x000000000080781c */ /* 0x000fc60003f0e170 */
[----:B------:R-:W-:-:S04]  /*71c0*/  FMUL R0, R0, 0.5 ;  /* 0x3f00000000007820 */ /* 0x000fc80000400000 */
[----:B------:R-:W-:-:S04]  /*71d0*/  FADD R3, -R0, 1 ;  /* 0x3f80000000037421 */ /* 0x000fc80000000100 */
[C-C-:B------:R-:W-:Y:S01]  /*71e0*/  FFMA R2, R0.reuse, 0.5, R3.reuse ;  /* 0x3f00000000027823 */ /* 0x140fe20000000003 */
[C-C-:B------:R-:W-:Y:S01]  /*71f0*/  FFMA R5, R0.reuse, 0.69999998807907104492, R3.reuse ;  /* 0x3f33333300057823 */ /* 0x140fe20000000003 */
[----:B------:R-:W-:Y:S02]  /*7200*/  FADD R0, R0, R3 ;  /* 0x0000000300007221 */ /* 0x000fe40000000000 */
[----:B------:R-:W-:Y:S01]  /*7210*/  FMUL R25, R2, R25 ;  /* 0x0000001902197220 */ /* 0x000fe20000400000 */
[----:B------:R-:W-:Y:S01]  /*7220*/  FMUL R22, R5, R22 ;  /* 0x0000001605167220 */ /* 0x000fe20000400000 */
[----:B------:R-:W-:-:S07]  /*7230*/  FMUL R21, R0, R21 ;  /* 0x0000001500157220 */ /* 0x000fce0000400000 */
.L_x_37:
[----:B------:R-:W-:Y:S05]  /*7240*/  BSYNC.RECONVERGENT B3 ;  /* 0x0000000000037941 */ /* 0x000fea0003800200 */
.L_x_33:
[C---:B------:R-:W-:Y:S02]  /*7250*/  LOP3.LUT R0, R26.reuse, 0xffff, RZ, 0xc0, !PT ;  /* 0x0000ffff1a007812 */ /* 0x040fe400078ec0ff */
[----:B------:R-:W-:Y:S02]  /*7260*/  IADD3 R26, PT, PT, R26, 0x1, RZ ;  /* 0x000000011a1a7810 */ /* 0x000fe40007ffe0ff */
[----:B------:R-:W-:-:S13]  /*7270*/  ISETP.LT.U32.AND P1, PT, R0, 0x31, PT ;  /* 0x000000310000780c */ /* 0x000fda0003f21070 */
[----:B------:R-:W-:Y:S05]  /*7280*/  @P0 BRA P1, `(.L_x_206) ;  /* 0xffffff9400200947 */ /* 0x000fea000083ffff */
[----:B------:R-:W-:Y:S05]  /*7290*/  BSYNC.RECONVERGENT B2 ;  /* 0x0000000000027941 */ /* 0x000fea0003800200 */
.L_x_4:
[----:B------:R-:W-:Y:S05]  /*72a0*/  WARPSYNC.ALL ;  /* 0x0000000000007948 */ /* 0x000fea0003800000 */
[----:B------:R-:W-:Y:S01]  /*72b0*/  FADD R25, RZ, R25 ;  /* 0x00000019ff197221 */ /* 0x000fe20000000000 */
[----:B------:R-:W-:Y:S01]  /*72c0*/  FADD R3, RZ, R22 ;  /* 0x00000016ff037221 */ /* 0x000fe20000000000 */
[----:B------:R-:W-:-:S03]  /*72d0*/  FADD R21, RZ, R21 ;  /* 0x00000015ff157221 */ /* 0x000fc60000000000 */
[----:B------:R-:W-:Y:S04]  /*72e0*/  STG.E desc[UR6][R36.64], R25 ;  /* 0x0000001924007986 */ /* 0x000fe8000c101906 */
[----:B------:R-:W-:Y:S04]  /*72f0*/  STG.E desc[UR6][R36.64+0x4], R3 ;  /* 0x0000040324007986 */ /* 0x000fe8000c101906 */
[----:B------:R-:W-:Y:S01]  /*7300*/  STG.E desc[UR6][R36.64+0x8], R21 ;  /* 0x0000081524007986 */ /* 0x000fe2000c101906 */
[----:B------:R-:W-:Y:S05]  /*7310*/  EXIT ;  /* 0x000000000000794d */ /* 0x000fea0003800000 */
        .weak           $__internal_0_$__cuda_sm20_rcp_rn_f32_slowpath
        .type           $__internal_0_$__cuda_sm20_rcp_rn_f32_slowpath,@function
        .size           $__internal_0_$__cuda_sm20_rcp_rn_f32_slowpath,($__internal_1_$__cuda_sm3x_div_rn_noftz_f32_slowpath - $__internal_0_$__cuda_sm20_rcp_rn_f32_slowpath)
$__internal_0_$__cuda_sm20_rcp_rn_f32_slowpath:
[----:B------:R-:W-:Y:S01]  /*7320*/  SHF.L.U32 R32, R2, 0x1, RZ ;  /* 0x0000000102207819 */ /* 0x000fe200000006ff */
[----:B------:R-:W-:Y:S03]  /*7330*/  BSSY.RECONVERGENT B1, `(.L_x_207) ;  /* 0x0000030000017945 */ /* 0x000fe60003800200 */
[----:B------:R-:W-:-:S04]  /*7340*/  SHF.R.U32.HI R32, RZ, 0x18, R32 ;  /* 0x00000018ff207819 */ /* 0x000fc80000011620 */
[----:B------:R-:W-:-:S13]  /*7350*/  ISETP.NE.U32.AND P1, PT, R32, RZ, PT ;  /* 0x000000ff2000720c */ /* 0x000fda0003f25070 */
[----:B------:R-:W-:Y:S05]  /*7360*/  @P1 BRA `(.L_x_208) ;  /* 0x0000000000281947 */ /* 0x000fea0003800000 */
[----:B------:R-:W-:-:S04]  /*7370*/  SHF.L.U32 R32, R2, 0x1, RZ ;  /* 0x0000000102207819 */ /* 0x000fc800000006ff */
[----:B------:R-:W-:-:S13]  /*7380*/  ISETP.NE.AND P1, PT, R32, RZ, PT ;  /* 0x000000ff2000720c */ /* 0x000fda0003f25270 */
[----:B------:R-:W-:Y:S01]  /*7390*/  @P1 FFMA R57, R2, 1.84467440737095516160e+19, RZ ;  /* 0x5f80000002391823 */ /* 0x000fe200000000ff */
[----:B------:R-:W-:Y:S08]  /*73a0*/  @!P1 MUFU.RCP R55, R2 ;  /* 0x0000000200379308 */ /* 0x000ff00000001000 */
[----:B------:R-:W0:Y:S02]  /*73b0*/  @P1 MUFU.RCP R32, R57 ;  /* 0x0000003900201308 */ /* 0x000e240000001000 */
[----:B0-----:R-:W-:-:S04]  /*73c0*/  @P1 FFMA R58, R57, R32, -1 ;  /* 0xbf800000393a1423 */ /* 0x001fc80000000020 */
[----:B------:R-:W-:-:S04]  /*73d0*/  @P1 FADD.FTZ R59, -R58, -RZ ;  /* 0x800000ff3a3b1221 */ /* 0x000fc80000010100 */
[----:B------:R-:W-:-:S04]  /*73e0*/  @P1 FFMA R32, R32, R59, R32 ;  /* 0x0000003b20201223 */ /* 0x000fc80000000020 */
[----:B------:R-:W-:Y:S01]  /*73f0*/  @P1 FFMA R55, R32, 1.84467440737095516160e+19, RZ ;  /* 0x5f80000020371823 */ /* 0x000fe200000000ff */
[----:B------:R-:W-:Y:S06]  /*7400*/  BRA `(.L_x_209) ;  /* 0x0000000000887947 */ /* 0x000fec0003800000 */
.L_x_208:
[----:B------:R-:W-:-:S04]  /*7410*/  IADD3 R55, PT, PT, R32, -0xfd, RZ ;  /* 0xffffff0320377810 */ /* 0x000fc80007ffe0ff */
[----:B------:R-:W-:-:S13]  /*7420*/  ISETP.GT.U32.AND P1, PT, R55, 0x1, PT ;  /* 0x000000013700780c */ /* 0x000fda0003f24070 */
[----:B------:R-:W-:Y:S05]  /*7430*/  @P1 BRA `(.L_x_210) ;  /* 0x0000000000781947 */ /* 0x000fea0003800000 */
[----:B------:R-:W-:Y:S01]  /*7440*/  LOP3.LUT R57, R2, 0x7fffff, RZ, 0xc0, !PT ;  /* 0x007fffff02397812 */ /* 0x000fe200078ec0ff */
[----:B------:R-:W-:-:S03]  /*7450*/  HFMA2 R62, -RZ, RZ, 0, 1.78813934326171875e-07 ;  /* 0x00000003ff3e7431 */ /* 0x000fc600000001ff */
[----:B------:R-:W-:-:S04]  /*7460*/  LOP3.LUT R57, R57, 0x3f800000, RZ, 0xfc, !PT ;  /* 0x3f80000039397812 */ /* 0x000fc800078efcff */
[----:B------:R-:W0:Y:S01]  /*7470*/  MUFU.RCP R58, R57 ;  /* 0x00000039003a7308 */ /* 0x000e220000001000 */
[----:B------:R-:W-:Y:S01]  /*7480*/  SHF.L.U32 R61, R62, R55, RZ ;  /* 0x000000373e3d7219 */ /* 0x000fe200000006ff */
[----:B0-----:R-:W-:-:S04]  /*7490*/  FFMA R59, R57, R58, -1 ;  /* 0xbf800000393b7423 */ /* 0x001fc8000000003a */
[----:B------:R-:W-:-:S04]  /*74a0*/  FADD.FTZ R59, -R59, -RZ ;  /* 0x800000ff3b3b7221 */ /* 0x000fc80000010100 */
[CCC-:B------:R-:W-:Y:S01]  /*74b0*/  FFMA.RM R60, R58.reuse, R59.reuse, R58.reuse ;  /* 0x0000003b3a3c7223 */ /* 0x1c0fe2000000403a */
[----:B------:R-:W-:-:S04]  /*74c0*/  FFMA.RP R59, R58, R59, R58 ;  /* 0x0000003b3a3b7223 */ /* 0x000fc8000000803a */
[C---:B------:R-:W-:Y:S02]  /*74d0*/  LOP3.LUT R58, R60.reuse, 0x7fffff, RZ, 0xc0, !PT ;  /* 0x007fffff3c3a7812 */ /* 0x040fe400078ec0ff */
[----:B------:R-:W-:Y:S02]  /*74e0*/  FSETP.NEU.FTZ.AND P1, PT, R60, R59, PT ;  /* 0x0000003b3c00720b */ /* 0x000fe40003f3d000 */
[----:B------:R-:W-:Y:S02]  /*74f0*/  LOP3.LUT R58, R58, 0x800000, RZ, 0xfc, !PT ;  /* 0x008000003a3a7812 */ /* 0x000fe400078efcff */
[----:B------:R-:W-:Y:S02]  /*7500*/  SEL R59, RZ, 0xffffffff, !P1 ;  /* 0xffffffffff3b7807 */ /* 0x000fe40004800000 */
[----:B------:R-:W-:Y:S02]  /*7510*/  LOP3.LUT R60, R61, R58, RZ, 0xc0, !PT ;  /* 0x0000003a3d3c7212 */ /* 0x000fe400078ec0ff */
[----:B------:R-:W-:-:S02]  /*7520*/  IADD3 R59, PT, PT, -R59, RZ, RZ ;  /* 0x000000ff3b3b7210 */ /* 0x000fc40007ffe1ff */
[-C--:B------:R-:W-:Y:S02]  /*7530*/  SHF.R.U32.HI R60, RZ, R55.reuse, R60 ;  /* 0x00000037ff3c7219 */ /* 0x080fe4000001163c */
[----:B------:R-:W-:Y:S02]  /*7540*/  LOP3.LUT P2, RZ, R59, R55, R58, 0xf8, !PT ;  /* 0x000000373bff7212 */ /* 0x000fe4000784f83a */
[C---:B------:R-:W-:Y:S02]  /*7550*/  LOP3.LUT P1, RZ, R60.reuse, 0x1, RZ, 0xc0, !PT ;  /* 0x000000013cff7812 */ /* 0x040fe4000782c0ff */
[----:B------:R-:W-:-:S04]  /*7560*/  LOP3.LUT P3, RZ, R60, 0x2, RZ, 0xc0, !PT ;  /* 0x000000023cff7812 */ /* 0x000fc8000786c0ff */
[----:B------:R-:W-:Y:S02]  /*7570*/  PLOP3.LUT P1, PT, P1, P2, P3, 0xe0, 0x0 ;  /* 0x000000000000781c */ /* 0x000fe40000f25c30 */
[----:B------:R-:W-:Y:S02]  /*7580*/  LOP3.LUT P2, RZ, R2, 0x7fffff, RZ, 0xc0, !PT ;  /* 0x007fffff02ff7812 */ /* 0x000fe4000784c0ff */
[----:B------:R-:W-:-:S04]  /*7590*/  SEL R55, RZ, 0x1, !P1 ;  /* 0x00000001ff377807 */ /* 0x000fc80004800000 */
[----:B------:R-:W-:-:S04]  /*75a0*/  IADD3 R55, PT, PT, -R55, RZ, RZ ;  /* 0x000000ff37377210 */ /* 0x000fc80007ffe1ff */
[----:B------:R-:W-:Y:S02]  /*75b0*/  ISETP.GE.AND P1, PT, R55, RZ, PT ;  /* 0x000000ff3700720c */ /* 0x000fe40003f26270 */
[----:B------:R-:W-:-:S04]  /*75c0*/  IADD3 R55, PT, PT, R32, -0xfc, RZ ;  /* 0xffffff0420377810 */ /* 0x000fc80007ffe0ff */
[----:B------:R-:W-:-:S07]  /*75d0*/  SHF.R.U32.HI R55, RZ, R55, R58 ;  /* 0x00000037ff377219 */ /* 0x000fce000001163a */
[----:B------:R-:W-:-:S04]  /*75e0*/  @!P1 IADD3 R55, PT, PT, R55, 0x1, RZ ;  /* 0x0000000137379810 */ /* 0x000fc80007ffe0ff */
[----:B------:R-:W-:-:S04]  /*75f0*/  @!P2 SHF.L.U32 R55, R55, 0x1, RZ ;  /* 0x000000013737a819 */ /* 0x000fc800000006ff */
[----:B------:R-:W-:Y:S01]  /*7600*/  LOP3.LUT R55, R55, 0x80000000, R2, 0xf8, !PT ;  /* 0x8000000037377812 */ /* 0x000fe200078ef802 */
[----:B------:R-:W-:Y:S06]  /*7610*/  BRA `(.L_x_209) ;  /* 0x0000000000047947 */ /* 0x000fec0003800000 */
.L_x_210:
[----:B------:R0:W1:Y:S02]  /*7620*/  MUFU.RCP R55, R2 ;  /* 0x0000000200377308 */ /* 0x0000640000001000 */
.L_x_209:
[----:B------:R-:W-:Y:S05]  /*7630*/  BSYNC.RECONVERGENT B1 ;  /* 0x0000000000017941 */ /* 0x000fea0003800200 */
.L_x_207:
[----:B------:R-:W-:-:S04]  /*7640*/  MOV R57, 0x0 ;  /* 0x0000000000397802 */ /* 0x000fc80000000f00 */
[----:B01----:R-:W-:Y:S05]  /*7650*/  RET.REL.NODEC R56 `(_Z5dummyP6CameraP6SpheremP2v3PKfS2_) ;  /* 0xffffff8838687950 */ /* 0x003fea0003c3ffff */
        .weak           $__internal_1_$__cuda_sm3x_div_rn_noftz_f32_slowpath
        .type           $__internal_1_$__cuda_sm3x_div_rn_noftz_f32_slowpath,@function
        .size           $__internal_1_$__cuda_sm3x_div_rn_noftz_f32_slowpath,(.L_x_224 - $__internal_1_$__cuda_sm3x_div_rn_noftz_f32_slowpath)
$__internal_1_$__cuda_sm3x_div_rn_noftz_f32_slowpath:
[----:B------:R-:W-:Y:S01]  /*7660*/  SHF.R.U32.HI R55, RZ, 0x17, R60 ;  /* 0x00000017ff377819 */ /* 0x000fe2000001163c */
[----:B------:R-:W-:Y:S01]  /*7670*/  BSSY.RECONVERGENT B0, `(.L_x_211) ;  /* 0x0000062000007945 */ /* 0x000fe20003800200 */
[----:B------:R-:W-:Y:S02]  /*7680*/  SHF.R.U32.HI R58, RZ, 0x17, R61 ;  /* 0x00000017ff3a7819 */ /* 0x000fe4000001163d */
[----:B------:R-:W-:Y:S02]  /*7690*/  LOP3.LUT R55, R55, 0xff, RZ, 0xc0, !PT ;  /* 0x000000ff37377812 */ /* 0x000fe400078ec0ff */
[----:B------:R-:W-:Y:S02]  /*76a0*/  LOP3.LUT R58, R58, 0xff, RZ, 0xc0, !PT ;  /* 0x000000ff3a3a7812 */ /* 0x000fe400078ec0ff */
[----:B------:R-:W-:Y:S02]  /*76b0*/  IADD3 R57, PT, PT, R55, -0x1, RZ ;  /* 0xffffffff37397810 */ /* 0x000fe40007ffe0ff */
[----:B------:R-:W-:-:S02]  /*76c0*/  IADD3 R2, PT, PT, R58, -0x1, RZ ;  /* 0xffffffff3a027810 */ /* 0x000fc40007ffe0ff */
[----:B------:R-:W-:-:S04]  /*76d0*/  ISETP.GT.U32.AND P1, PT, R57, 0xfd, PT ;  /* 0x000000fd3900780c */ /* 0x000fc80003f24070 */
[----:B------:R-:W-:-:S13]  /*76e0*/  ISETP.GT.U32.OR P1, PT, R2, 0xfd, P1 ;  /* 0x000000fd0200780c */ /* 0x000fda0000f24470 */
[----:B------:R-:W-:Y:S01]  /*76f0*/  @!P1 MOV R56, RZ ;  /* 0x000000ff00389202 */ /* 0x000fe20000000f00 */
[----:B------:R-:W-:Y:S06]  /*7700*/  @!P1 BRA `(.L_x_212) ;  /* 0x00000000005c9947 */ /* 0x000fec0003800000 */
[----:B------:R-:W-:Y:S02]  /*7710*/  FSETP.GTU.FTZ.AND P1, PT, |R61|, +INF , PT ;  /* 0x7f8000003d00780b */ /* 0x000fe40003f3c200 */
[----:B------:R-:W-:-:S04]  /*7720*/  FSETP.GTU.FTZ.AND P2, PT, |R60|, +INF , PT ;  /* 0x7f8000003c00780b */ /* 0x000fc80003f5c200 */
[----:B------:R-:W-:-:S13]  /*7730*/  PLOP3.LUT P1, PT, P1, P2, PT, 0xf8, 0x8f ;  /* 0x00000000008f781c */ /* 0x000fda0000f25f70 */
[----:B------:R-:W-:Y:S05]  /*7740*/  @P1 BRA `(.L_x_213) ;  /* 0x00000004004c1947 */ /* 0x000fea0003800000 */
[----:B------:R-:W-:-:S13]  /*7750*/  LOP3.LUT P1, RZ, R60, 0x7fffffff, R61, 0xc8, !PT ;  /* 0x7fffffff3cff7812 */ /* 0x000fda000782c83d */
[----:B------:R-:W-:Y:S05]  /*7760*/  @!P1 BRA `(.L_x_214) ;  /* 0x00000004003c9947 */ /* 0x000fea0003800000 */
[C---:B------:R-:W-:Y:S02]  /*7770*/  FSETP.NEU.FTZ.AND P3, PT, |R61|.reuse, +INF , PT ;  /* 0x7f8000003d00780b */ /* 0x040fe40003f7d200 */
[----:B------:R-:W-:Y:S02]  /*7780*/  FSETP.NEU.FTZ.AND P2, PT, |R60|, +INF , PT ;  /* 0x7f8000003c00780b */ /* 0x000fe40003f5d200 */
[----:B------:R-:W-:-:S11]  /*7790*/  FSETP.NEU.FTZ.AND P1, PT, |R61|, +INF , PT ;  /* 0x7f8000003d00780b */ /* 0x000fd60003f3d200 */
[----:B------:R-:W-:Y:S05]  /*77a0*/  @!P2 BRA !P3, `(.L_x_214) ;  /* 0x00000004002ca947 */ /* 0x000fea0005800000 */
[----:B------:R-:W-:-:S04]  /*77b0*/  LOP3.LUT P3, RZ, R61, 0x7fffffff, RZ, 0xc0, !PT ;  /* 0x7fffffff3dff7812 */ /* 0x000fc8000786c0ff */
[----:B------:R-:W-:-:S13]  /*77c0*/  PLOP3.LUT P2, PT, P2, P3, PT, 0x2f, 0xf2 ;  /* 0x0000000000f2781c */ /* 0x000fda0001746577 */
[----:B------:R-:W-:Y:S05]  /*77d0*/  @P2 BRA `(.L_x_215) ;  /* 0x0000000400182947 */ /* 0x000fea0003800000 */
[----:B------:R-:W-:-:S04]  /*77e0*/  LOP3.LUT P2, RZ, R60, 0x7fffffff, RZ, 0xc0, !PT ;  /* 0x7fffffff3cff7812 */ /* 0x000fc8000784c0ff */
[----:B------:R-:W-:-:S13]  /*77f0*/  PLOP3.LUT P1, PT, P1, P2, PT, 0x2f, 0xf2 ;  /* 0x0000000000f2781c */ /* 0x000fda0000f24577 */
[----:B------:R-:W-:Y:S05]  /*7800*/  @P1 BRA `(.L_x_216) ;  /* 0x0000000400001947 */ /* 0x000fea0003800000 */
[----:B------:R-:W-:Y:S02]  /*7810*/  ISETP.GE.AND P1, PT, R2, RZ, PT ;  /* 0x000000ff0200720c */ /* 0x000fe40003f26270 */
[----:B------:R-:W-:-:S11]  /*7820*/  ISETP.GE.AND P2, PT, R57, RZ, PT ;  /* 0x000000ff3900720c */ /* 0x000fd60003f46270 */
[----:B------:R-:W-:Y:S01]  /*7830*/  @P1 MOV R56, RZ ;  /* 0x000000ff00381202 */ /* 0x000fe20000000f00 */
[----:B------:R-:W-:Y:S01]  /*7840*/  @!P1 FFMA R61, R61, 1.84467440737095516160e+19, RZ ;  /* 0x5f8000003d3d9823 */ /* 0x000fe200000000ff */
[----:B------:R-:W-:Y:S01]  /*7850*/  @!P1 MOV R56, 0xffffffc0 ;  /* 0xffffffc000389802 */ /* 0x000fe20000000f00 */
[----:B------:R-:W-:-:S03]  /*7860*/  @!P2 FFMA R60, R60, 1.84467440737095516160e+19, RZ ;  /* 0x5f8000003c3ca823 */ /* 0x000fc600000000ff */
[----:B------:R-:W-:-:S07]  /*7870*/  @!P2 IADD3 R56, PT, PT, R56, 0x40, RZ ;  /* 0x000000403838a810 */ /* 0x000fce0007ffe0ff */
.L_x_212:
[----:B------:R-:W-:Y:S01]  /*7880*/  LEA R57, R55, 0xc0800000, 0x17 ;  /* 0xc080000037397811 */ /* 0x000fe200078eb8ff */
[----:B------:R-:W-:Y:S01]  /*7890*/  BSSY.RECONVERGENT B1, `(.L_x_217) ;  /* 0x0000036000017945 */ /* 0x000fe20003800200 */
[----:B------:R-:W-:Y:S02]  /*78a0*/  IADD3 R58, PT, PT, R58, -0x7f, RZ ;  /* 0xffffff813a3a7810 */ /* 0x000fe40007ffe0ff */
[----:B------:R-:W-:-:S03]  /*78b0*/  IADD3 R62, PT, PT, -R57, R60, RZ ;  /* 0x0000003c393e7210 */ /* 0x000fc60007ffe1ff */
[----:B------:R-:W-:Y:S01]  /*78c0*/  IMAD R2, R58, -0x800000, R61 ;  /* 0xff8000003a027824 */ /* 0x000fe200078e023d */
[----:B------:R-:W0:Y:S01]  /*78d0*/  MUFU.RCP R60, R62 ;  /* 0x0000003e003c7308 */ /* 0x000e220000001000 */
[----:B------:R-:W-:-:S04]  /*78e0*/  FADD.FTZ R59, -R62, -RZ ;  /* 0x800000ff3e3b7221 */ /* 0x000fc80000010100 */
[----:B0-----:R-:W-:-:S04]  /*78f0*/  FFMA R57, R60, R59, 1 ;  /* 0x3f8000003c397423 */ /* 0x001fc8000000003b */
[----:B------:R-:W-:-:S04]  /*7900*/  FFMA R57, R60, R57, R60 ;  /* 0x000000393c397223 */ /* 0x000fc8000000003c */
[----:B------:R-:W-:-:S04]  /*7910*/  FFMA R60, R2, R57, RZ ;  /* 0x00000039023c7223 */ /* 0x000fc800000000ff */
[----:B------:R-:W-:-:S04]  /*7920*/  FFMA R61, R59, R60, R2 ;  /* 0x0000003c3b3d7223 */ /* 0x000fc80000000002 */
[----:B------:R-:W-:Y:S01]  /*7930*/  FFMA R60, R57, R61, R60 ;  /* 0x0000003d393c7223 */ /* 0x000fe2000000003c */
[----:B------:R-:W-:-:S03]  /*7940*/  IADD3 R61, PT, PT, R58, 0x7f, -R55 ;  /* 0x0000007f3a3d7810 */ /* 0x000fc60007ffe837 */
[----:B------:R-:W-:Y:S01]  /*7950*/  FFMA R59, R59, R60, R2 ;  /* 0x0000003c3b3b7223 */ /* 0x000fe20000000002 */
[----:B------:R-:W-:-:S03]  /*7960*/  IADD3 R61, PT, PT, R61, R56, RZ ;  /* 0x000000383d3d7210 */ /* 0x000fc60007ffe0ff */
[----:B------:R-:W-:-:S05]  /*7970*/  FFMA R2, R57, R59, R60 ;  /* 0x0000003b39027223 */ /* 0x000fca000000003c */
[----:B------:R-:W-:-:S04]  /*7980*/  SHF.R.U32.HI R55, RZ, 0x17, R2 ;  /* 0x00000017ff377819 */ /* 0x000fc80000011602 */
[----:B------:R-:W-:-:S04]  /*7990*/  LOP3.LUT R56, R55, 0xff, RZ, 0xc0, !PT ;  /* 0x000000ff37387812 */ /* 0x000fc800078ec0ff */
[----:B------:R-:W-:-:S04]  /*79a0*/  IADD3 R55, PT, PT, R56, R61, RZ ;  /* 0x0000003d38377210 */ /* 0x000fc80007ffe0ff */
[----:B------:R-:W-:-:S04]  /*79b0*/  IADD3 R56, PT, PT, R55, -0x1, RZ ;  /* 0xffffffff37387810 */ /* 0x000fc80007ffe0ff */
[----:B------:R-:W-:-:S13]  /*79c0*/  ISETP.GE.U32.AND P1, PT, R56, 0xfe, PT ;  /* 0x000000fe3800780c */ /* 0x000fda0003f26070 */
[----:B------:R-:W-:Y:S05]  /*79d0*/  @!P1 BRA `(.L_x_218) ;  /* 0x0000000000809947 */ /* 0x000fea0003800000 */
[----:B------:R-:W-:-:S13]  /*79e0*/  ISETP.GT.AND P1, PT, R55, 0xfe, PT ;  /* 0x000000fe3700780c */ /* 0x000fda0003f24270 */
[----:B------:R-:W-:Y:S05]  /*79f0*/  @P1 BRA `(.L_x_219) ;  /* 0x00000000006c1947 */ /* 0x000fea0003800000 */
[----:B------:R-:W-:-:S13]  /*7a00*/  ISETP.GE.AND P1, PT, R55, 0x1, PT ;  /* 0x000000013700780c */ /* 0x000fda0003f26270 */
[----:B------:R-:W-:Y:S05]  /*7a10*/  @P1 BRA `(.L_x_220) ;  /* 0x0000000000741947 */ /* 0x000fea0003800000 */
[----:B------:R-:W-:Y:S02]  /*7a20*/  ISETP.GE.AND P1, PT, R55, -0x18, PT ;  /* 0xffffffe83700780c */ /* 0x000fe40003f26270 */
[----:B------:R-:W-:-:S11]  /*7a30*/  LOP3.LUT R2, R2, 0x80000000, RZ, 0xc0, !PT ;  /* 0x8000000002027812 */ /* 0x000fd600078ec0ff */
[----:B------:R-:W-:Y:S05]  /*7a40*/  @!P1 BRA `(.L_x_220) ;  /* 0x0000000000689947 */ /* 0x000fea0003800000 */
[CCC-:B------:R-:W-:Y:S01]  /*7a50*/  FFMA.RZ R56, R57.reuse, R59.reuse, R60.reuse ;  /* 0x0000003b39387223 */ /* 0x1c0fe2000000c03c */
[CCC-:B------:R-:W-:Y:S01]  /*7a60*/  FFMA.RP R58, R57.reuse, R59.reuse, R60.reuse ;  /* 0x0000003b393a7223 */ /* 0x1c0fe2000000803c */
[----:B------:R-:W-:Y:S01]  /*7a70*/  FFMA.RM R57, R57, R59, R60 ;  /* 0x0000003b39397223 */ /* 0x000fe2000000403c */
[C---:B------:R-:W-:Y:S02]  /*7a80*/  IADD3 R59, PT, PT, R55.reuse, 0x20, RZ ;  /* 0x00000020373b7810 */ /* 0x040fe40007ffe0ff */
[----:B------:R-:W-:Y:S02]  /*7a90*/  LOP3.LUT R56, R56, 0x7fffff, RZ, 0xc0, !PT ;  /* 0x007fffff38387812 */ /* 0x000fe400078ec0ff */
[C---:B------:R-:W-:Y:S02]  /*7aa0*/  ISETP.NE.AND P3, PT, R55.reuse, RZ, PT ;  /* 0x000000ff3700720c */ /* 0x040fe40003f65270 */
[----:B------:R-:W-:Y:S02]  /*7ab0*/  LOP3.LUT R56, R56, 0x800000, RZ, 0xfc, !PT ;  /* 0x0080000038387812 */ /* 0x000fe400078efcff */
[----:B------:R-:W-:-:S02]  /*7ac0*/  ISETP.NE.AND P2, PT, R55, RZ, PT ;  /* 0x000000ff3700720c */ /* 0x000fc40003f45270 */
[----:B------:R-:W-:Y:S02]  /*7ad0*/  IADD3 R55, PT, PT, -R55, RZ, RZ ;  /* 0x000000ff37377210 */ /* 0x000fe40007ffe1ff */
[----:B------:R-:W-:Y:S02]  /*7ae0*/  SHF.L.U32 R59, R56, R59, RZ ;  /* 0x0000003b383b7219 */ /* 0x000fe400000006ff */
[----:B------:R-:W-:Y:S02]  /*7af0*/  FSETP.NEU.FTZ.AND P1, PT, R58, R57, PT ;  /* 0x000000393a00720b */ /* 0x000fe40003f3d000 */
[----:B------:R-:W-:Y:S02]  /*7b00*/  SEL R55, R55, RZ, P3 ;  /* 0x000000ff37377207 */ /* 0x000fe40001800000 */
[----:B------:R-:W-:Y:S02]  /*7b10*/  ISETP.NE.AND P2, PT, R59, RZ, P2 ;  /* 0x000000ff3b00720c */ /* 0x000fe40001745270 */
[----:B------:R-:W-:-:S02]  /*7b20*/  SHF.R.U32.HI R58, RZ, R55, R56 ;  /* 0x00000037ff3a7219 */ /* 0x000fc40000011638 */
[----:B------:R-:W-:Y:S02]  /*7b30*/  PLOP3.LUT P1, PT, P1, P2, PT, 0xf8, 0x8f ;  /* 0x00000000008f781c */ /* 0x000fe40000f25f70 */
[----:B------:R-:W-:Y:S02]  /*7b40*/  SHF.R.U32.HI R56, RZ, 0x1, R58 ;  /* 0x00000001ff387819 */ /* 0x000fe4000001163a */
[----:B------:R-:W-:-:S04]  /*7b50*/  SEL R55, RZ, 0x1, !P1 ;  /* 0x00000001ff377807 */ /* 0x000fc80004800000 */
[----:B------:R-:W-:-:S04]  /*7b60*/  LOP3.LUT R55, R55, 0x1, R56, 0xf8, !PT ;  /* 0x0000000137377812 */ /* 0x000fc800078ef838 */
[----:B------:R-:W-:-:S04]  /*7b70*/  LOP3.LUT R55, R55, R58, RZ, 0xc0, !PT ;  /* 0x0000003a37377212 */ /* 0x000fc800078ec0ff */
[----:B------:R-:W-:-:S04]  /*7b80*/  IADD3 R55, PT, PT, R56, R55, RZ ;  /* 0x0000003738377210 */ /* 0x000fc80007ffe0ff */
[----:B------:R-:W-:Y:S01]  /*7b90*/  LOP3.LUT R2, R55, R2, RZ, 0xfc, !PT ;  /* 0x0000000237027212 */ /* 0x000fe200078efcff */
[----:B------:R-:W-:Y:S06]  /*7ba0*/  BRA `(.L_x_220) ;  /* 0x0000000000107947 */ /* 0x000fec0003800000 */
.L_x_219:
[----:B------:R-:W-:-:S04]  /*7bb0*/  LOP3.LUT R2, R2, 0x80000000, RZ, 0xc0, !PT ;  /* 0x8000000002027812 */ /* 0x000fc800078ec0ff */
[----:B------:R-:W-:Y:S01]  /*7bc0*/  LOP3.LUT R2, R2, 0x7f800000, RZ, 0xfc, !PT ;  /* 0x7f80000002027812 */ /* 0x000fe200078efcff */
[----:B------:R-:W-:Y:S06]  /*7bd0*/  BRA `(.L_x_220) ;  /* 0x0000000000047947 */ /* 0x000fec0003800000 */
.L_x_218:
[----:B------:R-:W-:-:S07]  /*7be0*/  LEA R2, R61, R2, 0x17 ;  /* 0x000000023d027211 */ /* 0x000fce00078eb8ff */
.L_x_220:
[----:B------:R-:W-:Y:S05]  /*7bf0*/  BSYNC.RECONVERGENT B1 ;  /* 0x0000000000017941 */ /* 0x000fea0003800200 */
.L_x_217:
[----:B------:R-:W-:Y:S05]  /*7c00*/  BRA `(.L_x_221) ;  /* 0x0000000000207947 */ /* 0x000fea0003800000 */
.L_x_216:
[----:B------:R-:W-:-:S04]  /*7c10*/  LOP3.LUT R60, R60, 0x80000000, R61, 0x48, !PT ;  /* 0x800000003c3c7812 */ /* 0x000fc800078e483d */
[----:B------:R-:W-:Y:S01]  /*7c20*/  LOP3.LUT R2, R60, 0x7f800000, RZ, 0xfc, !PT ;  /* 0x7f8000003c027812 */ /* 0x000fe200078efcff */
[----:B------:R-:W-:Y:S06]  /*7c30*/  BRA `(.L_x_221) ;  /* 0x0000000000147947 */ /* 0x000fec0003800000 */
.L_x_215:
[----:B------:R-:W-:Y:S01]  /*7c40*/  LOP3.LUT R2, R60, 0x80000000, R61, 0x48, !PT ;  /* 0x800000003c027812 */ /* 0x000fe200078e483d */
[----:B------:R-:W-:Y:S06]  /*7c50*/  BRA `(.L_x_221) ;  /* 0x00000000000c7947 */ /* 0x000fec0003800000 */
.L_x_214:
[----:B------:R-:W0:Y:S01]  /*7c60*/  MUFU.RSQ R2, -QNAN ;  /* 0xffc0000000027908 */ /* 0x000e220000001400 */
[----:B------:R-:W-:Y:S05]  /*7c70*/  BRA `(.L_x_221) ;  /* 0x0000000000047947 */ /* 0x000fea0003800000 */
.L_x_213:
[----:B------:R-:W-:-:S07]  /*7c80*/  FADD.FTZ R2, R61, R60 ;  /* 0x0000003c3d027221 */ /* 0x000fce0000010000 */
.L_x_221:
[----:B------:R-:W-:Y:S05]  /*7c90*/  BSYNC.RECONVERGENT B0 ;  /* 0x0000000000007941 */ /* 0x000fea0003800200 */
.L_x_211:
[----:B------:R-:W-:Y:S01]  /*7ca0*/  HFMA2 R57, -RZ, RZ, 0, 0 ;  /* 0x00000000ff397431 */ /* 0x000fe200000001ff */
[----:B------:R-:W-:-:S04]  /*7cb0*/  MOV R56, R32 ;  /* 0x0000002000387202 */ /* 0x000fc80000000f00 */
[----:B0-----:R-:W-:Y:S05]  /*7cc0*/  RET.REL.NODEC R56 `(_Z5dummyP6CameraP6SpheremP2v3PKfS2_) ;  /* 0xffffff8038cc7950 */ /* 0x001fea0003c3ffff */
.L_x_222:
[----:B------:R-:W-:-:S00]  /*7cd0*/  BRA `(.L_x_222) ;  /* 0xfffffffc00fc7947 */ /* 0x000fc0000383ffff */
[----:B------:R-:W-:-:S00]  /*7ce0*/  NOP ;  /* 0x0000000000007918 */ /* 0x000fc00000000000 */
        /* <DEDUP_REMOVED lines=9> */
.L_x_224:


//--------------------- .nv.shared.reserved.0     --------------------------
	.section	.nv.shared.reserved.0,"aw",@nobits
	.weak		__nv_reservedSMEM_offset_0_alias
	.size		__nv_reservedSMEM_offset_0_alias, 0, 64
	.other		__nv_reservedSMEM_offset_0_alias,@"STO_CUDA_RESERVED_SHARED STV_DEFAULT"
__nv_reservedSMEM_offset_0_alias:
	.zero		0
	.zero		64


//--------------------- .nv.constant0._Z5dummyP6CameraP6SpheremP2v3PKfS2_ --------------------------
	.section	.nv.constant0._Z5dummyP6CameraP6SpheremP2v3PKfS2_,"a",@progbits
	.sectionflags	@""
	.align	4
.nv.constant0._Z5dummyP6CameraP6SpheremP2v3PKfS2_:
	.zero		944


//--------------------- SYMBOLS --------------------------

	.type		.nv.reservedSmem.offset0,@object
	.size		.nv.reservedSmem.offset0,0x4
